//
// Generated by NVIDIA NVVM Compiler
//
// Compiler Build ID: CL-36424714
// Cuda compilation tools, release 13.0, V13.0.88
// Based on NVVM 20.0.0
//

.version 9.0
.target sm_100
.address_size 64

	// .globl	_Z10stencilGPUPfS_S_i
.global .align 4 .b8 precalc_xorwow_matrix[102400];
.global .align 4 .b8 precalc_xorwow_offset_matrix[102400];
.global .align 4 .b8 mrg32k3aM1[2304];
.global .align 4 .b8 mrg32k3aM2[2304];
.global .align 4 .b8 mrg32k3aM1SubSeq[2016];
.global .align 4 .b8 mrg32k3aM2SubSeq[2016];
.global .align 4 .b8 mrg32k3aM1Seq[2304];
.global .align 4 .b8 mrg32k3aM2Seq[2304];
.const .align 8 .b8 __cr_lgamma_table[72];
.const .align 4 .b8 val[28];

.visible .entry _Z10stencilGPUPfS_S_i(
	.param .u64 .ptr .align 1 _Z10stencilGPUPfS_S_i_param_0,
	.param .u64 .ptr .align 1 _Z10stencilGPUPfS_S_i_param_1,
	.param .u64 .ptr .align 1 _Z10stencilGPUPfS_S_i_param_2,
	.param .u32 _Z10stencilGPUPfS_S_i_param_3
)
{
	.reg .pred 	%p<12>;
	.reg .b32 	%r<32>;
	.reg .b32 	%f<22>;
	.reg .b64 	%rd<18>;

	ld.param.u64 	%rd1, [_Z10stencilGPUPfS_S_i_param_0];
	ld.param.u64 	%rd2, [_Z10stencilGPUPfS_S_i_param_1];
	ld.param.u64 	%rd3, [_Z10stencilGPUPfS_S_i_param_2];
	ld.param.u32 	%r5, [_Z10stencilGPUPfS_S_i_param_3];
	mov.u32 	%r6, %ctaid.z;
	mov.u32 	%r7, %ntid.z;
	mov.u32 	%r8, %tid.z;
	mad.lo.s32 	%r9, %r6, %r7, %r8;
	mov.u32 	%r10, %ctaid.y;
	mov.u32 	%r11, %ntid.y;
	mov.u32 	%r12, %tid.y;
	mad.lo.s32 	%r13, %r10, %r11, %r12;
	mov.u32 	%r14, %ctaid.x;
	mov.u32 	%r15, %ntid.x;
	mov.u32 	%r16, %tid.x;
	mad.lo.s32 	%r17, %r14, %r15, %r16;
	setp.eq.s32 	%p1, %r9, 0;
	add.s32 	%r18, %r5, -1;
	setp.ge.s32 	%p2, %r9, %r18;
	setp.eq.s32 	%p3, %r13, 0;
	or.pred  	%p4, %p1, %p3;
	or.pred  	%p5, %p4, %p2;
	setp.ge.s32 	%p6, %r13, %r18;
	or.pred  	%p7, %p5, %p6;
	setp.lt.s32 	%p8, %r17, 1;
	or.pred  	%p9, %p8, %p7;
	setp.ge.s32 	%p10, %r17, %r18;
	or.pred  	%p11, %p9, %p10;
	@%p11 bra 	$L__BB0_2;
	cvta.to.global.u64 	%rd4, %rd3;
	cvta.to.global.u64 	%rd5, %rd1;
	cvta.to.global.u64 	%rd6, %rd2;
	ld.global.f32 	%f1, [%rd4];
	mul.lo.s32 	%r19, %r5, %r9;
	mul.lo.s32 	%r20, %r19, %r5;
	mul.lo.s32 	%r21, %r5, %r13;
	add.s32 	%r22, %r21, %r17;
	add.s32 	%r23, %r22, %r20;
	mul.wide.s32 	%rd7, %r23, 4;
	add.s64 	%rd8, %rd5, %rd7;
	ld.global.f32 	%f2, [%rd8];
	ld.global.f32 	%f3, [%rd4+4];
	ld.global.f32 	%f4, [%rd8+-4];
	mul.f32 	%f5, %f3, %f4;
	fma.rn.f32 	%f6, %f1, %f2, %f5;
	ld.global.f32 	%f7, [%rd4+8];
	ld.global.f32 	%f8, [%rd8+4];
	fma.rn.f32 	%f9, %f7, %f8, %f6;
	ld.global.f32 	%f10, [%rd4+12];
	sub.s32 	%r24, %r21, %r5;
	add.s32 	%r25, %r24, %r17;
	add.s32 	%r26, %r25, %r20;
	mul.wide.s32 	%rd9, %r26, 4;
	add.s64 	%rd10, %rd5, %rd9;
	ld.global.f32 	%f11, [%rd10];
	fma.rn.f32 	%f12, %f10, %f11, %f9;
	ld.global.f32 	%f13, [%rd4+16];
	mul.wide.s32 	%rd11, %r5, 4;
	add.s64 	%rd12, %rd8, %rd11;
	ld.global.f32 	%f14, [%rd12];
	fma.rn.f32 	%f15, %f13, %f14, %f12;
	ld.global.f32 	%f16, [%rd4+20];
	sub.s32 	%r27, %r19, %r5;
	mad.lo.s32 	%r28, %r27, %r5, %r22;
	mul.wide.s32 	%rd13, %r28, 4;
	add.s64 	%rd14, %rd5, %rd13;
	ld.global.f32 	%f17, [%rd14];
	fma.rn.f32 	%f18, %f16, %f17, %f15;
	ld.global.f32 	%f19, [%rd4+24];
	shl.b32 	%r29, %r5, 1;
	add.s32 	%r30, %r27, %r29;
	mad.lo.s32 	%r31, %r30, %r5, %r22;
	mul.wide.s32 	%rd15, %r31, 4;
	add.s64 	%rd16, %rd5, %rd15;
	ld.global.f32 	%f20, [%rd16];
	fma.rn.f32 	%f21, %f19, %f20, %f18;
	add.s64 	%rd17, %rd6, %rd7;
	st.global.f32 	[%rd17], %f21;
$L__BB0_2:
	ret;

}
	// .globl	_Z4initPfij
.visible .entry _Z4initPfij(
	.param .u64 .ptr .align 1 _Z4initPfij_param_0,
	.param .u32 _Z4initPfij_param_1,
	.param .u32 _Z4initPfij_param_2
)
{
	.local .align 8 .b8 	__local_depot1[48];
	.reg .b64 	%SP;
	.reg .b64 	%SPL;
	.reg .pred 	%p<64>;
	.reg .b32 	%r<1209>;
	.reg .b32 	%f<3>;
	.reg .b64 	%rd<27>;

	mov.u64 	%SPL, __local_depot1;
	ld.param.u64 	%rd10, [_Z4initPfij_param_0];
	ld.param.u32 	%r545, [_Z4initPfij_param_1];
	ld.param.u32 	%r544, [_Z4initPfij_param_2];
	mov.u32 	%r546, %ctaid.z;
	mov.u32 	%r547, %ntid.z;
	mov.u32 	%r548, %tid.z;
	mad.lo.s32 	%r1, %r546, %r547, %r548;
	mov.u32 	%r549, %ctaid.y;
	mov.u32 	%r550, %ntid.y;
	mov.u32 	%r551, %tid.y;
	mad.lo.s32 	%r552, %r549, %r550, %r551;
	mov.u32 	%r553, %ctaid.x;
	mov.u32 	%r554, %ntid.x;
	mov.u32 	%r555, %tid.x;
	mad.lo.s32 	%r3, %r553, %r554, %r555;
	max.s32 	%r556, %r1, %r552;
	max.s32 	%r557, %r3, %r556;
	setp.ge.s32 	%p1, %r557, %r545;
	@%p1 bra 	$L__BB1_117;
	add.u64 	%rd1, %SPL, 0;
	mad.lo.s32 	%r558, %r545, %r1, %r552;
	mad.lo.s32 	%r559, %r558, %r545, %r3;
	cvt.s64.s32 	%rd2, %r559;
	xor.b32  	%r560, %r544, -1429050551;
	mul.lo.s32 	%r4, %r560, 1099087573;
	add.s32 	%r561, %r4, -638133224;
	add.s32 	%r945, %r4, 123456789;
	st.local.v2.u32 	[%rd1], {%r561, %r945};
	xor.b32  	%r562, %r4, 362436069;
	mov.b32 	%r563, -123459836;
	st.local.v2.u32 	[%rd1+8], {%r562, %r563};
	add.s32 	%r941, %r4, 5783321;
	mov.b32 	%r564, -589760388;
	st.local.v2.u32 	[%rd1+16], {%r564, %r941};
	setp.eq.s32 	%p2, %r559, 0;
	@%p2 bra 	$L__BB1_116;
	mov.b32 	%r928, 0;
	mov.u64 	%rd13, precalc_xorwow_matrix;
	mov.u64 	%rd26, %rd2;
$L__BB1_3:
	mov.u64 	%rd3, %rd26;
	and.b64  	%rd4, %rd3, 3;
	setp.eq.s64 	%p3, %rd4, 0;
	@%p3 bra 	$L__BB1_115;
	mul.wide.u32 	%rd12, %r928, 3200;
	add.s64 	%rd5, %rd13, %rd12;
	mov.b32 	%r941, 0;
	mov.u32 	%r942, %r941;
	mov.u32 	%r943, %r941;
	mov.u32 	%r944, %r941;
	mov.u32 	%r945, %r941;
	mov.u32 	%r934, %r941;
$L__BB1_5:
	mul.wide.u32 	%rd14, %r934, 4;
	add.s64 	%rd15, %rd1, %rd14;
	ld.local.u32 	%r16, [%rd15+4];
	shl.b32 	%r17, %r934, 5;
	mov.b32 	%r940, 0;
$L__BB1_6:
	.pragma "nounroll";
	shr.u32 	%r568, %r16, %r940;
	and.b32  	%r569, %r568, 1;
	setp.eq.b32 	%p4, %r569, 1;
	not.pred 	%p5, %p4;
	add.s32 	%r570, %r17, %r940;
	mul.lo.s32 	%r571, %r570, 5;
	mul.wide.u32 	%rd16, %r571, 4;
	add.s64 	%rd6, %rd5, %rd16;
	@%p5 bra 	$L__BB1_8;
	ld.global.u32 	%r572, [%rd6];
	xor.b32  	%r945, %r945, %r572;
	ld.global.u32 	%r573, [%rd6+4];
	xor.b32  	%r944, %r944, %r573;
	ld.global.u32 	%r574, [%rd6+8];
	xor.b32  	%r943, %r943, %r574;
	ld.global.u32 	%r575, [%rd6+12];
	xor.b32  	%r942, %r942, %r575;
	ld.global.u32 	%r576, [%rd6+16];
	xor.b32  	%r941, %r941, %r576;
$L__BB1_8:
	and.b32  	%r578, %r568, 2;
	setp.eq.s32 	%p6, %r578, 0;
	@%p6 bra 	$L__BB1_10;
	ld.global.u32 	%r579, [%rd6+20];
	xor.b32  	%r945, %r945, %r579;
	ld.global.u32 	%r580, [%rd6+24];
	xor.b32  	%r944, %r944, %r580;
	ld.global.u32 	%r581, [%rd6+28];
	xor.b32  	%r943, %r943, %r581;
	ld.global.u32 	%r582, [%rd6+32];
	xor.b32  	%r942, %r942, %r582;
	ld.global.u32 	%r583, [%rd6+36];
	xor.b32  	%r941, %r941, %r583;
$L__BB1_10:
	and.b32  	%r585, %r568, 4;
	setp.eq.s32 	%p7, %r585, 0;
	@%p7 bra 	$L__BB1_12;
	ld.global.u32 	%r586, [%rd6+40];
	xor.b32  	%r945, %r945, %r586;
	ld.global.u32 	%r587, [%rd6+44];
	xor.b32  	%r944, %r944, %r587;
	ld.global.u32 	%r588, [%rd6+48];
	xor.b32  	%r943, %r943, %r588;
	ld.global.u32 	%r589, [%rd6+52];
	xor.b32  	%r942, %r942, %r589;
	ld.global.u32 	%r590, [%rd6+56];
	xor.b32  	%r941, %r941, %r590;
$L__BB1_12:
	and.b32  	%r592, %r568, 8;
	setp.eq.s32 	%p8, %r592, 0;
	@%p8 bra 	$L__BB1_14;
	ld.global.u32 	%r593, [%rd6+60];
	xor.b32  	%r945, %r945, %r593;
	ld.global.u32 	%r594, [%rd6+64];
	xor.b32  	%r944, %r944, %r594;
	ld.global.u32 	%r595, [%rd6+68];
	xor.b32  	%r943, %r943, %r595;
	ld.global.u32 	%r596, [%rd6+72];
	xor.b32  	%r942, %r942, %r596;
	ld.global.u32 	%r597, [%rd6+76];
	xor.b32  	%r941, %r941, %r597;
$L__BB1_14:
	and.b32  	%r599, %r568, 16;
	setp.eq.s32 	%p9, %r599, 0;
	@%p9 bra 	$L__BB1_16;
	ld.global.u32 	%r600, [%rd6+80];
	xor.b32  	%r945, %r945, %r600;
	ld.global.u32 	%r601, [%rd6+84];
	xor.b32  	%r944, %r944, %r601;
	ld.global.u32 	%r602, [%rd6+88];
	xor.b32  	%r943, %r943, %r602;
	ld.global.u32 	%r603, [%rd6+92];
	xor.b32  	%r942, %r942, %r603;
	ld.global.u32 	%r604, [%rd6+96];
	xor.b32  	%r941, %r941, %r604;
$L__BB1_16:
	and.b32  	%r606, %r568, 32;
	setp.eq.s32 	%p10, %r606, 0;
	@%p10 bra 	$L__BB1_18;
	ld.global.u32 	%r607, [%rd6+100];
	xor.b32  	%r945, %r945, %r607;
	ld.global.u32 	%r608, [%rd6+104];
	xor.b32  	%r944, %r944, %r608;
	ld.global.u32 	%r609, [%rd6+108];
	xor.b32  	%r943, %r943, %r609;
	ld.global.u32 	%r610, [%rd6+112];
	xor.b32  	%r942, %r942, %r610;
	ld.global.u32 	%r611, [%rd6+116];
	xor.b32  	%r941, %r941, %r611;
$L__BB1_18:
	and.b32  	%r613, %r568, 64;
	setp.eq.s32 	%p11, %r613, 0;
	@%p11 bra 	$L__BB1_20;
	ld.global.u32 	%r614, [%rd6+120];
	xor.b32  	%r945, %r945, %r614;
	ld.global.u32 	%r615, [%rd6+124];
	xor.b32  	%r944, %r944, %r615;
	ld.global.u32 	%r616, [%rd6+128];
	xor.b32  	%r943, %r943, %r616;
	ld.global.u32 	%r617, [%rd6+132];
	xor.b32  	%r942, %r942, %r617;
	ld.global.u32 	%r618, [%rd6+136];
	xor.b32  	%r941, %r941, %r618;
$L__BB1_20:
	and.b32  	%r620, %r568, 128;
	setp.eq.s32 	%p12, %r620, 0;
	@%p12 bra 	$L__BB1_22;
	ld.global.u32 	%r621, [%rd6+140];
	xor.b32  	%r945, %r945, %r621;
	ld.global.u32 	%r622, [%rd6+144];
	xor.b32  	%r944, %r944, %r622;
	ld.global.u32 	%r623, [%rd6+148];
	xor.b32  	%r943, %r943, %r623;
	ld.global.u32 	%r624, [%rd6+152];
	xor.b32  	%r942, %r942, %r624;
	ld.global.u32 	%r625, [%rd6+156];
	xor.b32  	%r941, %r941, %r625;
$L__BB1_22:
	and.b32  	%r627, %r568, 256;
	setp.eq.s32 	%p13, %r627, 0;
	@%p13 bra 	$L__BB1_24;
	ld.global.u32 	%r628, [%rd6+160];
	xor.b32  	%r945, %r945, %r628;
	ld.global.u32 	%r629, [%rd6+164];
	xor.b32  	%r944, %r944, %r629;
	ld.global.u32 	%r630, [%rd6+168];
	xor.b32  	%r943, %r943, %r630;
	ld.global.u32 	%r631, [%rd6+172];
	xor.b32  	%r942, %r942, %r631;
	ld.global.u32 	%r632, [%rd6+176];
	xor.b32  	%r941, %r941, %r632;
$L__BB1_24:
	and.b32  	%r634, %r568, 512;
	setp.eq.s32 	%p14, %r634, 0;
	@%p14 bra 	$L__BB1_26;
	ld.global.u32 	%r635, [%rd6+180];
	xor.b32  	%r945, %r945, %r635;
	ld.global.u32 	%r636, [%rd6+184];
	xor.b32  	%r944, %r944, %r636;
	ld.global.u32 	%r637, [%rd6+188];
	xor.b32  	%r943, %r943, %r637;
	ld.global.u32 	%r638, [%rd6+192];
	xor.b32  	%r942, %r942, %r638;
	ld.global.u32 	%r639, [%rd6+196];
	xor.b32  	%r941, %r941, %r639;
$L__BB1_26:
	and.b32  	%r641, %r568, 1024;
	setp.eq.s32 	%p15, %r641, 0;
	@%p15 bra 	$L__BB1_28;
	ld.global.u32 	%r642, [%rd6+200];
	xor.b32  	%r945, %r945, %r642;
	ld.global.u32 	%r643, [%rd6+204];
	xor.b32  	%r944, %r944, %r643;
	ld.global.u32 	%r644, [%rd6+208];
	xor.b32  	%r943, %r943, %r644;
	ld.global.u32 	%r645, [%rd6+212];
	xor.b32  	%r942, %r942, %r645;
	ld.global.u32 	%r646, [%rd6+216];
	xor.b32  	%r941, %r941, %r646;
$L__BB1_28:
	and.b32  	%r648, %r568, 2048;
	setp.eq.s32 	%p16, %r648, 0;
	@%p16 bra 	$L__BB1_30;
	ld.global.u32 	%r649, [%rd6+220];
	xor.b32  	%r945, %r945, %r649;
	ld.global.u32 	%r650, [%rd6+224];
	xor.b32  	%r944, %r944, %r650;
	ld.global.u32 	%r651, [%rd6+228];
	xor.b32  	%r943, %r943, %r651;
	ld.global.u32 	%r652, [%rd6+232];
	xor.b32  	%r942, %r942, %r652;
	ld.global.u32 	%r653, [%rd6+236];
	xor.b32  	%r941, %r941, %r653;
$L__BB1_30:
	and.b32  	%r655, %r568, 4096;
	setp.eq.s32 	%p17, %r655, 0;
	@%p17 bra 	$L__BB1_32;
	ld.global.u32 	%r656, [%rd6+240];
	xor.b32  	%r945, %r945, %r656;
	ld.global.u32 	%r657, [%rd6+244];
	xor.b32  	%r944, %r944, %r657;
	ld.global.u32 	%r658, [%rd6+248];
	xor.b32  	%r943, %r943, %r658;
	ld.global.u32 	%r659, [%rd6+252];
	xor.b32  	%r942, %r942, %r659;
	ld.global.u32 	%r660, [%rd6+256];
	xor.b32  	%r941, %r941, %r660;
$L__BB1_32:
	and.b32  	%r662, %r568, 8192;
	setp.eq.s32 	%p18, %r662, 0;
	@%p18 bra 	$L__BB1_34;
	ld.global.u32 	%r663, [%rd6+260];
	xor.b32  	%r945, %r945, %r663;
	ld.global.u32 	%r664, [%rd6+264];
	xor.b32  	%r944, %r944, %r664;
	ld.global.u32 	%r665, [%rd6+268];
	xor.b32  	%r943, %r943, %r665;
	ld.global.u32 	%r666, [%rd6+272];
	xor.b32  	%r942, %r942, %r666;
	ld.global.u32 	%r667, [%rd6+276];
	xor.b32  	%r941, %r941, %r667;
$L__BB1_34:
	and.b32  	%r669, %r568, 16384;
	setp.eq.s32 	%p19, %r669, 0;
	@%p19 bra 	$L__BB1_36;
	ld.global.u32 	%r670, [%rd6+280];
	xor.b32  	%r945, %r945, %r670;
	ld.global.u32 	%r671, [%rd6+284];
	xor.b32  	%r944, %r944, %r671;
	ld.global.u32 	%r672, [%rd6+288];
	xor.b32  	%r943, %r943, %r672;
	ld.global.u32 	%r673, [%rd6+292];
	xor.b32  	%r942, %r942, %r673;
	ld.global.u32 	%r674, [%rd6+296];
	xor.b32  	%r941, %r941, %r674;
$L__BB1_36:
	and.b32  	%r676, %r568, 32768;
	setp.eq.s32 	%p20, %r676, 0;
	@%p20 bra 	$L__BB1_38;
	ld.global.u32 	%r677, [%rd6+300];
	xor.b32  	%r945, %r945, %r677;
	ld.global.u32 	%r678, [%rd6+304];
	xor.b32  	%r944, %r944, %r678;
	ld.global.u32 	%r679, [%rd6+308];
	xor.b32  	%r943, %r943, %r679;
	ld.global.u32 	%r680, [%rd6+312];
	xor.b32  	%r942, %r942, %r680;
	ld.global.u32 	%r681, [%rd6+316];
	xor.b32  	%r941, %r941, %r681;
$L__BB1_38:
	add.s32 	%r940, %r940, 16;
	setp.ne.s32 	%p21, %r940, 32;
	@%p21 bra 	$L__BB1_6;
	mad.lo.s32 	%r682, %r934, -31, %r17;
	add.s32 	%r934, %r682, 1;
	setp.ne.s32 	%p22, %r934, 5;
	@%p22 bra 	$L__BB1_5;
	st.local.u32 	[%rd1+4], %r945;
	st.local.v2.u32 	[%rd1+8], {%r944, %r943};
	st.local.v2.u32 	[%rd1+16], {%r942, %r941};
	setp.eq.s64 	%p23, %rd4, 1;
	@%p23 bra 	$L__BB1_115;
	mov.b32 	%r941, 0;
	mov.u32 	%r1034, %r941;
	mov.u32 	%r1035, %r941;
	mov.u32 	%r1036, %r941;
	mov.u32 	%r945, %r941;
	mov.u32 	%r1026, %r941;
$L__BB1_42:
	mul.wide.u32 	%rd17, %r1026, 4;
	add.s64 	%rd18, %rd1, %rd17;
	ld.local.u32 	%r192, [%rd18+4];
	shl.b32 	%r193, %r1026, 5;
	mov.b32 	%r1032, 0;
$L__BB1_43:
	.pragma "nounroll";
	shr.u32 	%r685, %r192, %r1032;
	and.b32  	%r686, %r685, 1;
	setp.eq.b32 	%p24, %r686, 1;
	not.pred 	%p25, %p24;
	add.s32 	%r687, %r193, %r1032;
	mul.lo.s32 	%r688, %r687, 5;
	mul.wide.u32 	%rd19, %r688, 4;
	add.s64 	%rd7, %rd5, %rd19;
	@%p25 bra 	$L__BB1_45;
	ld.global.u32 	%r689, [%rd7];
	xor.b32  	%r945, %r945, %r689;
	ld.global.u32 	%r690, [%rd7+4];
	xor.b32  	%r1036, %r1036, %r690;
	ld.global.u32 	%r691, [%rd7+8];
	xor.b32  	%r1035, %r1035, %r691;
	ld.global.u32 	%r692, [%rd7+12];
	xor.b32  	%r1034, %r1034, %r692;
	ld.global.u32 	%r693, [%rd7+16];
	xor.b32  	%r941, %r941, %r693;
$L__BB1_45:
	and.b32  	%r695, %r685, 2;
	setp.eq.s32 	%p26, %r695, 0;
	@%p26 bra 	$L__BB1_47;
	ld.global.u32 	%r696, [%rd7+20];
	xor.b32  	%r945, %r945, %r696;
	ld.global.u32 	%r697, [%rd7+24];
	xor.b32  	%r1036, %r1036, %r697;
	ld.global.u32 	%r698, [%rd7+28];
	xor.b32  	%r1035, %r1035, %r698;
	ld.global.u32 	%r699, [%rd7+32];
	xor.b32  	%r1034, %r1034, %r699;
	ld.global.u32 	%r700, [%rd7+36];
	xor.b32  	%r941, %r941, %r700;
$L__BB1_47:
	and.b32  	%r702, %r685, 4;
	setp.eq.s32 	%p27, %r702, 0;
	@%p27 bra 	$L__BB1_49;
	ld.global.u32 	%r703, [%rd7+40];
	xor.b32  	%r945, %r945, %r703;
	ld.global.u32 	%r704, [%rd7+44];
	xor.b32  	%r1036, %r1036, %r704;
	ld.global.u32 	%r705, [%rd7+48];
	xor.b32  	%r1035, %r1035, %r705;
	ld.global.u32 	%r706, [%rd7+52];
	xor.b32  	%r1034, %r1034, %r706;
	ld.global.u32 	%r707, [%rd7+56];
	xor.b32  	%r941, %r941, %r707;
$L__BB1_49:
	and.b32  	%r709, %r685, 8;
	setp.eq.s32 	%p28, %r709, 0;
	@%p28 bra 	$L__BB1_51;
	ld.global.u32 	%r710, [%rd7+60];
	xor.b32  	%r945, %r945, %r710;
	ld.global.u32 	%r711, [%rd7+64];
	xor.b32  	%r1036, %r1036, %r711;
	ld.global.u32 	%r712, [%rd7+68];
	xor.b32  	%r1035, %r1035, %r712;
	ld.global.u32 	%r713, [%rd7+72];
	xor.b32  	%r1034, %r1034, %r713;
	ld.global.u32 	%r714, [%rd7+76];
	xor.b32  	%r941, %r941, %r714;
$L__BB1_51:
	and.b32  	%r716, %r685, 16;
	setp.eq.s32 	%p29, %r716, 0;
	@%p29 bra 	$L__BB1_53;
	ld.global.u32 	%r717, [%rd7+80];
	xor.b32  	%r945, %r945, %r717;
	ld.global.u32 	%r718, [%rd7+84];
	xor.b32  	%r1036, %r1036, %r718;
	ld.global.u32 	%r719, [%rd7+88];
	xor.b32  	%r1035, %r1035, %r719;
	ld.global.u32 	%r720, [%rd7+92];
	xor.b32  	%r1034, %r1034, %r720;
	ld.global.u32 	%r721, [%rd7+96];
	xor.b32  	%r941, %r941, %r721;
$L__BB1_53:
	and.b32  	%r723, %r685, 32;
	setp.eq.s32 	%p30, %r723, 0;
	@%p30 bra 	$L__BB1_55;
	ld.global.u32 	%r724, [%rd7+100];
	xor.b32  	%r945, %r945, %r724;
	ld.global.u32 	%r725, [%rd7+104];
	xor.b32  	%r1036, %r1036, %r725;
	ld.global.u32 	%r726, [%rd7+108];
	xor.b32  	%r1035, %r1035, %r726;
	ld.global.u32 	%r727, [%rd7+112];
	xor.b32  	%r1034, %r1034, %r727;
	ld.global.u32 	%r728, [%rd7+116];
	xor.b32  	%r941, %r941, %r728;
$L__BB1_55:
	and.b32  	%r730, %r685, 64;
	setp.eq.s32 	%p31, %r730, 0;
	@%p31 bra 	$L__BB1_57;
	ld.global.u32 	%r731, [%rd7+120];
	xor.b32  	%r945, %r945, %r731;
	ld.global.u32 	%r732, [%rd7+124];
	xor.b32  	%r1036, %r1036, %r732;
	ld.global.u32 	%r733, [%rd7+128];
	xor.b32  	%r1035, %r1035, %r733;
	ld.global.u32 	%r734, [%rd7+132];
	xor.b32  	%r1034, %r1034, %r734;
	ld.global.u32 	%r735, [%rd7+136];
	xor.b32  	%r941, %r941, %r735;
$L__BB1_57:
	and.b32  	%r737, %r685, 128;
	setp.eq.s32 	%p32, %r737, 0;
	@%p32 bra 	$L__BB1_59;
	ld.global.u32 	%r738, [%rd7+140];
	xor.b32  	%r945, %r945, %r738;
	ld.global.u32 	%r739, [%rd7+144];
	xor.b32  	%r1036, %r1036, %r739;
	ld.global.u32 	%r740, [%rd7+148];
	xor.b32  	%r1035, %r1035, %r740;
	ld.global.u32 	%r741, [%rd7+152];
	xor.b32  	%r1034, %r1034, %r741;
	ld.global.u32 	%r742, [%rd7+156];
	xor.b32  	%r941, %r941, %r742;
$L__BB1_59:
	and.b32  	%r744, %r685, 256;
	setp.eq.s32 	%p33, %r744, 0;
	@%p33 bra 	$L__BB1_61;
	ld.global.u32 	%r745, [%rd7+160];
	xor.b32  	%r945, %r945, %r745;
	ld.global.u32 	%r746, [%rd7+164];
	xor.b32  	%r1036, %r1036, %r746;
	ld.global.u32 	%r747, [%rd7+168];
	xor.b32  	%r1035, %r1035, %r747;
	ld.global.u32 	%r748, [%rd7+172];
	xor.b32  	%r1034, %r1034, %r748;
	ld.global.u32 	%r749, [%rd7+176];
	xor.b32  	%r941, %r941, %r749;
$L__BB1_61:
	and.b32  	%r751, %r685, 512;
	setp.eq.s32 	%p34, %r751, 0;
	@%p34 bra 	$L__BB1_63;
	ld.global.u32 	%r752, [%rd7+180];
	xor.b32  	%r945, %r945, %r752;
	ld.global.u32 	%r753, [%rd7+184];
	xor.b32  	%r1036, %r1036, %r753;
	ld.global.u32 	%r754, [%rd7+188];
	xor.b32  	%r1035, %r1035, %r754;
	ld.global.u32 	%r755, [%rd7+192];
	xor.b32  	%r1034, %r1034, %r755;
	ld.global.u32 	%r756, [%rd7+196];
	xor.b32  	%r941, %r941, %r756;
$L__BB1_63:
	and.b32  	%r758, %r685, 1024;
	setp.eq.s32 	%p35, %r758, 0;
	@%p35 bra 	$L__BB1_65;
	ld.global.u32 	%r759, [%rd7+200];
	xor.b32  	%r945, %r945, %r759;
	ld.global.u32 	%r760, [%rd7+204];
	xor.b32  	%r1036, %r1036, %r760;
	ld.global.u32 	%r761, [%rd7+208];
	xor.b32  	%r1035, %r1035, %r761;
	ld.global.u32 	%r762, [%rd7+212];
	xor.b32  	%r1034, %r1034, %r762;
	ld.global.u32 	%r763, [%rd7+216];
	xor.b32  	%r941, %r941, %r763;
$L__BB1_65:
	and.b32  	%r765, %r685, 2048;
	setp.eq.s32 	%p36, %r765, 0;
	@%p36 bra 	$L__BB1_67;
	ld.global.u32 	%r766, [%rd7+220];
	xor.b32  	%r945, %r945, %r766;
	ld.global.u32 	%r767, [%rd7+224];
	xor.b32  	%r1036, %r1036, %r767;
	ld.global.u32 	%r768, [%rd7+228];
	xor.b32  	%r1035, %r1035, %r768;
	ld.global.u32 	%r769, [%rd7+232];
	xor.b32  	%r1034, %r1034, %r769;
	ld.global.u32 	%r770, [%rd7+236];
	xor.b32  	%r941, %r941, %r770;
$L__BB1_67:
	and.b32  	%r772, %r685, 4096;
	setp.eq.s32 	%p37, %r772, 0;
	@%p37 bra 	$L__BB1_69;
	ld.global.u32 	%r773, [%rd7+240];
	xor.b32  	%r945, %r945, %r773;
	ld.global.u32 	%r774, [%rd7+244];
	xor.b32  	%r1036, %r1036, %r774;
	ld.global.u32 	%r775, [%rd7+248];
	xor.b32  	%r1035, %r1035, %r775;
	ld.global.u32 	%r776, [%rd7+252];
	xor.b32  	%r1034, %r1034, %r776;
	ld.global.u32 	%r777, [%rd7+256];
	xor.b32  	%r941, %r941, %r777;
$L__BB1_69:
	and.b32  	%r779, %r685, 8192;
	setp.eq.s32 	%p38, %r779, 0;
	@%p38 bra 	$L__BB1_71;
	ld.global.u32 	%r780, [%rd7+260];
	xor.b32  	%r945, %r945, %r780;
	ld.global.u32 	%r781, [%rd7+264];
	xor.b32  	%r1036, %r1036, %r781;
	ld.global.u32 	%r782, [%rd7+268];
	xor.b32  	%r1035, %r1035, %r782;
	ld.global.u32 	%r783, [%rd7+272];
	xor.b32  	%r1034, %r1034, %r783;
	ld.global.u32 	%r784, [%rd7+276];
	xor.b32  	%r941, %r941, %r784;
$L__BB1_71:
	and.b32  	%r786, %r685, 16384;
	setp.eq.s32 	%p39, %r786, 0;
	@%p39 bra 	$L__BB1_73;
	ld.global.u32 	%r787, [%rd7+280];
	xor.b32  	%r945, %r945, %r787;
	ld.global.u32 	%r788, [%rd7+284];
	xor.b32  	%r1036, %r1036, %r788;
	ld.global.u32 	%r789, [%rd7+288];
	xor.b32  	%r1035, %r1035, %r789;
	ld.global.u32 	%r790, [%rd7+292];
	xor.b32  	%r1034, %r1034, %r790;
	ld.global.u32 	%r791, [%rd7+296];
	xor.b32  	%r941, %r941, %r791;
$L__BB1_73:
	and.b32  	%r793, %r685, 32768;
	setp.eq.s32 	%p40, %r793, 0;
	@%p40 bra 	$L__BB1_75;
	ld.global.u32 	%r794, [%rd7+300];
	xor.b32  	%r945, %r945, %r794;
	ld.global.u32 	%r795, [%rd7+304];
	xor.b32  	%r1036, %r1036, %r795;
	ld.global.u32 	%r796, [%rd7+308];
	xor.b32  	%r1035, %r1035, %r796;
	ld.global.u32 	%r797, [%rd7+312];
	xor.b32  	%r1034, %r1034, %r797;
	ld.global.u32 	%r798, [%rd7+316];
	xor.b32  	%r941, %r941, %r798;
$L__BB1_75:
	add.s32 	%r1032, %r1032, 16;
	setp.ne.s32 	%p41, %r1032, 32;
	@%p41 bra 	$L__BB1_43;
	mad.lo.s32 	%r799, %r1026, -31, %r193;
	add.s32 	%r1026, %r799, 1;
	setp.ne.s32 	%p42, %r1026, 5;
	@%p42 bra 	$L__BB1_42;
	st.local.u32 	[%rd1+4], %r945;
	st.local.v2.u32 	[%rd1+8], {%r1036, %r1035};
	st.local.v2.u32 	[%rd1+16], {%r1034, %r941};
	setp.ne.s64 	%p43, %rd4, 3;
	@%p43 bra 	$L__BB1_115;
	mov.b32 	%r941, 0;
	mov.u32 	%r1126, %r941;
	mov.u32 	%r1127, %r941;
	mov.u32 	%r1128, %r941;
	mov.u32 	%r945, %r941;
	mov.u32 	%r1118, %r941;
$L__BB1_79:
	mul.wide.u32 	%rd20, %r1118, 4;
	add.s64 	%rd21, %rd1, %rd20;
	ld.local.u32 	%r368, [%rd21+4];
	shl.b32 	%r369, %r1118, 5;
	mov.b32 	%r1124, 0;
$L__BB1_80:
	.pragma "nounroll";
	shr.u32 	%r802, %r368, %r1124;
	and.b32  	%r803, %r802, 1;
	setp.eq.b32 	%p44, %r803, 1;
	not.pred 	%p45, %p44;
	add.s32 	%r804, %r369, %r1124;
	mul.lo.s32 	%r805, %r804, 5;
	mul.wide.u32 	%rd22, %r805, 4;
	add.s64 	%rd8, %rd5, %rd22;
	@%p45 bra 	$L__BB1_82;
	ld.global.u32 	%r806, [%rd8];
	xor.b32  	%r945, %r945, %r806;
	ld.global.u32 	%r807, [%rd8+4];
	xor.b32  	%r1128, %r1128, %r807;
	ld.global.u32 	%r808, [%rd8+8];
	xor.b32  	%r1127, %r1127, %r808;
	ld.global.u32 	%r809, [%rd8+12];
	xor.b32  	%r1126, %r1126, %r809;
	ld.global.u32 	%r810, [%rd8+16];
	xor.b32  	%r941, %r941, %r810;
$L__BB1_82:
	and.b32  	%r812, %r802, 2;
	setp.eq.s32 	%p46, %r812, 0;
	@%p46 bra 	$L__BB1_84;
	ld.global.u32 	%r813, [%rd8+20];
	xor.b32  	%r945, %r945, %r813;
	ld.global.u32 	%r814, [%rd8+24];
	xor.b32  	%r1128, %r1128, %r814;
	ld.global.u32 	%r815, [%rd8+28];
	xor.b32  	%r1127, %r1127, %r815;
	ld.global.u32 	%r816, [%rd8+32];
	xor.b32  	%r1126, %r1126, %r816;
	ld.global.u32 	%r817, [%rd8+36];
	xor.b32  	%r941, %r941, %r817;
$L__BB1_84:
	and.b32  	%r819, %r802, 4;
	setp.eq.s32 	%p47, %r819, 0;
	@%p47 bra 	$L__BB1_86;
	ld.global.u32 	%r820, [%rd8+40];
	xor.b32  	%r945, %r945, %r820;
	ld.global.u32 	%r821, [%rd8+44];
	xor.b32  	%r1128, %r1128, %r821;
	ld.global.u32 	%r822, [%rd8+48];
	xor.b32  	%r1127, %r1127, %r822;
	ld.global.u32 	%r823, [%rd8+52];
	xor.b32  	%r1126, %r1126, %r823;
	ld.global.u32 	%r824, [%rd8+56];
	xor.b32  	%r941, %r941, %r824;
$L__BB1_86:
	and.b32  	%r826, %r802, 8;
	setp.eq.s32 	%p48, %r826, 0;
	@%p48 bra 	$L__BB1_88;
	ld.global.u32 	%r827, [%rd8+60];
	xor.b32  	%r945, %r945, %r827;
	ld.global.u32 	%r828, [%rd8+64];
	xor.b32  	%r1128, %r1128, %r828;
	ld.global.u32 	%r829, [%rd8+68];
	xor.b32  	%r1127, %r1127, %r829;
	ld.global.u32 	%r830, [%rd8+72];
	xor.b32  	%r1126, %r1126, %r830;
	ld.global.u32 	%r831, [%rd8+76];
	xor.b32  	%r941, %r941, %r831;
$L__BB1_88:
	and.b32  	%r833, %r802, 16;
	setp.eq.s32 	%p49, %r833, 0;
	@%p49 bra 	$L__BB1_90;
	ld.global.u32 	%r834, [%rd8+80];
	xor.b32  	%r945, %r945, %r834;
	ld.global.u32 	%r835, [%rd8+84];
	xor.b32  	%r1128, %r1128, %r835;
	ld.global.u32 	%r836, [%rd8+88];
	xor.b32  	%r1127, %r1127, %r836;
	ld.global.u32 	%r837, [%rd8+92];
	xor.b32  	%r1126, %r1126, %r837;
	ld.global.u32 	%r838, [%rd8+96];
	xor.b32  	%r941, %r941, %r838;
$L__BB1_90:
	and.b32  	%r840, %r802, 32;
	setp.eq.s32 	%p50, %r840, 0;
	@%p50 bra 	$L__BB1_92;
	ld.global.u32 	%r841, [%rd8+100];
	xor.b32  	%r945, %r945, %r841;
	ld.global.u32 	%r842, [%rd8+104];
	xor.b32  	%r1128, %r1128, %r842;
	ld.global.u32 	%r843, [%rd8+108];
	xor.b32  	%r1127, %r1127, %r843;
	ld.global.u32 	%r844, [%rd8+112];
	xor.b32  	%r1126, %r1126, %r844;
	ld.global.u32 	%r845, [%rd8+116];
	xor.b32  	%r941, %r941, %r845;
$L__BB1_92:
	and.b32  	%r847, %r802, 64;
	setp.eq.s32 	%p51, %r847, 0;
	@%p51 bra 	$L__BB1_94;
	ld.global.u32 	%r848, [%rd8+120];
	xor.b32  	%r945, %r945, %r848;
	ld.global.u32 	%r849, [%rd8+124];
	xor.b32  	%r1128, %r1128, %r849;
	ld.global.u32 	%r850, [%rd8+128];
	xor.b32  	%r1127, %r1127, %r850;
	ld.global.u32 	%r851, [%rd8+132];
	xor.b32  	%r1126, %r1126, %r851;
	ld.global.u32 	%r852, [%rd8+136];
	xor.b32  	%r941, %r941, %r852;
$L__BB1_94:
	and.b32  	%r854, %r802, 128;
	setp.eq.s32 	%p52, %r854, 0;
	@%p52 bra 	$L__BB1_96;
	ld.global.u32 	%r855, [%rd8+140];
	xor.b32  	%r945, %r945, %r855;
	ld.global.u32 	%r856, [%rd8+144];
	xor.b32  	%r1128, %r1128, %r856;
	ld.global.u32 	%r857, [%rd8+148];
	xor.b32  	%r1127, %r1127, %r857;
	ld.global.u32 	%r858, [%rd8+152];
	xor.b32  	%r1126, %r1126, %r858;
	ld.global.u32 	%r859, [%rd8+156];
	xor.b32  	%r941, %r941, %r859;
$L__BB1_96:
	and.b32  	%r861, %r802, 256;
	setp.eq.s32 	%p53, %r861, 0;
	@%p53 bra 	$L__BB1_98;
	ld.global.u32 	%r862, [%rd8+160];
	xor.b32  	%r945, %r945, %r862;
	ld.global.u32 	%r863, [%rd8+164];
	xor.b32  	%r1128, %r1128, %r863;
	ld.global.u32 	%r864, [%rd8+168];
	xor.b32  	%r1127, %r1127, %r864;
	ld.global.u32 	%r865, [%rd8+172];
	xor.b32  	%r1126, %r1126, %r865;
	ld.global.u32 	%r866, [%rd8+176];
	xor.b32  	%r941, %r941, %r866;
$L__BB1_98:
	and.b32  	%r868, %r802, 512;
	setp.eq.s32 	%p54, %r868, 0;
	@%p54 bra 	$L__BB1_100;
	ld.global.u32 	%r869, [%rd8+180];
	xor.b32  	%r945, %r945, %r869;
	ld.global.u32 	%r870, [%rd8+184];
	xor.b32  	%r1128, %r1128, %r870;
	ld.global.u32 	%r871, [%rd8+188];
	xor.b32  	%r1127, %r1127, %r871;
	ld.global.u32 	%r872, [%rd8+192];
	xor.b32  	%r1126, %r1126, %r872;
	ld.global.u32 	%r873, [%rd8+196];
	xor.b32  	%r941, %r941, %r873;
$L__BB1_100:
	and.b32  	%r875, %r802, 1024;
	setp.eq.s32 	%p55, %r875, 0;
	@%p55 bra 	$L__BB1_102;
	ld.global.u32 	%r876, [%rd8+200];
	xor.b32  	%r945, %r945, %r876;
	ld.global.u32 	%r877, [%rd8+204];
	xor.b32  	%r1128, %r1128, %r877;
	ld.global.u32 	%r878, [%rd8+208];
	xor.b32  	%r1127, %r1127, %r878;
	ld.global.u32 	%r879, [%rd8+212];
	xor.b32  	%r1126, %r1126, %r879;
	ld.global.u32 	%r880, [%rd8+216];
	xor.b32  	%r941, %r941, %r880;
$L__BB1_102:
	and.b32  	%r882, %r802, 2048;
	setp.eq.s32 	%p56, %r882, 0;
	@%p56 bra 	$L__BB1_104;
	ld.global.u32 	%r883, [%rd8+220];
	xor.b32  	%r945, %r945, %r883;
	ld.global.u32 	%r884, [%rd8+224];
	xor.b32  	%r1128, %r1128, %r884;
	ld.global.u32 	%r885, [%rd8+228];
	xor.b32  	%r1127, %r1127, %r885;
	ld.global.u32 	%r886, [%rd8+232];
	xor.b32  	%r1126, %r1126, %r886;
	ld.global.u32 	%r887, [%rd8+236];
	xor.b32  	%r941, %r941, %r887;
$L__BB1_104:
	and.b32  	%r889, %r802, 4096;
	setp.eq.s32 	%p57, %r889, 0;
	@%p57 bra 	$L__BB1_106;
	ld.global.u32 	%r890, [%rd8+240];
	xor.b32  	%r945, %r945, %r890;
	ld.global.u32 	%r891, [%rd8+244];
	xor.b32  	%r1128, %r1128, %r891;
	ld.global.u32 	%r892, [%rd8+248];
	xor.b32  	%r1127, %r1127, %r892;
	ld.global.u32 	%r893, [%rd8+252];
	xor.b32  	%r1126, %r1126, %r893;
	ld.global.u32 	%r894, [%rd8+256];
	xor.b32  	%r941, %r941, %r894;
$L__BB1_106:
	and.b32  	%r896, %r802, 8192;
	setp.eq.s32 	%p58, %r896, 0;
	@%p58 bra 	$L__BB1_108;
	ld.global.u32 	%r897, [%rd8+260];
	xor.b32  	%r945, %r945, %r897;
	ld.global.u32 	%r898, [%rd8+264];
	xor.b32  	%r1128, %r1128, %r898;
	ld.global.u32 	%r899, [%rd8+268];
	xor.b32  	%r1127, %r1127, %r899;
	ld.global.u32 	%r900, [%rd8+272];
	xor.b32  	%r1126, %r1126, %r900;
	ld.global.u32 	%r901, [%rd8+276];
	xor.b32  	%r941, %r941, %r901;
$L__BB1_108:
	and.b32  	%r903, %r802, 16384;
	setp.eq.s32 	%p59, %r903, 0;
	@%p59 bra 	$L__BB1_110;
	ld.global.u32 	%r904, [%rd8+280];
	xor.b32  	%r945, %r945, %r904;
	ld.global.u32 	%r905, [%rd8+284];
	xor.b32  	%r1128, %r1128, %r905;
	ld.global.u32 	%r906, [%rd8+288];
	xor.b32  	%r1127, %r1127, %r906;
	ld.global.u32 	%r907, [%rd8+292];
	xor.b32  	%r1126, %r1126, %r907;
	ld.global.u32 	%r908, [%rd8+296];
	xor.b32  	%r941, %r941, %r908;
$L__BB1_110:
	and.b32  	%r910, %r802, 32768;
	setp.eq.s32 	%p60, %r910, 0;
	@%p60 bra 	$L__BB1_112;
	ld.global.u32 	%r911, [%rd8+300];
	xor.b32  	%r945, %r945, %r911;
	ld.global.u32 	%r912, [%rd8+304];
	xor.b32  	%r1128, %r1128, %r912;
	ld.global.u32 	%r913, [%rd8+308];
	xor.b32  	%r1127, %r1127, %r913;
	ld.global.u32 	%r914, [%rd8+312];
	xor.b32  	%r1126, %r1126, %r914;
	ld.global.u32 	%r915, [%rd8+316];
	xor.b32  	%r941, %r941, %r915;
$L__BB1_112:
	add.s32 	%r1124, %r1124, 16;
	setp.ne.s32 	%p61, %r1124, 32;
	@%p61 bra 	$L__BB1_80;
	mad.lo.s32 	%r916, %r1118, -31, %r369;
	add.s32 	%r1118, %r916, 1;
	setp.ne.s32 	%p62, %r1118, 5;
	@%p62 bra 	$L__BB1_79;
	st.local.u32 	[%rd1+4], %r945;
	st.local.v2.u32 	[%rd1+8], {%r1128, %r1127};
	st.local.v2.u32 	[%rd1+16], {%r1126, %r941};
$L__BB1_115:
	shr.u64 	%rd26, %rd3, 2;
	add.s32 	%r928, %r928, 1;
	setp.gt.u64 	%p63, %rd3, 3;
	@%p63 bra 	$L__BB1_3;
$L__BB1_116:
	shr.u32 	%r917, %r945, 2;
	xor.b32  	%r918, %r917, %r945;
	shl.b32 	%r919, %r941, 4;
	shl.b32 	%r920, %r918, 1;
	xor.b32  	%r921, %r920, %r919;
	xor.b32  	%r922, %r921, %r918;
	xor.b32  	%r923, %r922, %r941;
	add.s32 	%r924, %r4, %r923;
	add.s32 	%r925, %r924, -637770787;
	cvt.rn.f32.u32 	%f1, %r925;
	fma.rn.f32 	%f2, %f1, 0f2F800000, 0f2F000000;
	cvta.to.global.u64 	%rd23, %rd10;
	shl.b64 	%rd24, %rd2, 2;
	add.s64 	%rd25, %rd23, %rd24;
	st.global.f32 	[%rd25], %f2;
$L__BB1_117:
	ret;

}
	// .globl	_Z6verifyPfS_iPi
.visible .entry _Z6verifyPfS_iPi(
	.param .u64 .ptr .align 1 _Z6verifyPfS_iPi_param_0,
	.param .u64 .ptr .align 1 _Z6verifyPfS_iPi_param_1,
	.param .u32 _Z6verifyPfS_iPi_param_2,
	.param .u64 .ptr .align 1 _Z6verifyPfS_iPi_param_3
)
{
	.reg .pred 	%p<13>;
	.reg .b32 	%r<22>;
	.reg .b32 	%f<5>;
	.reg .b64 	%rd<10>;
	.reg .b64 	%fd<2>;

	ld.param.u64 	%rd1, [_Z6verifyPfS_iPi_param_0];
	ld.param.u64 	%rd2, [_Z6verifyPfS_iPi_param_1];
	ld.param.u32 	%r5, [_Z6verifyPfS_iPi_param_2];
	ld.param.u64 	%rd3, [_Z6verifyPfS_iPi_param_3];
	mov.u32 	%r6, %ctaid.z;
	mov.u32 	%r7, %ntid.z;
	mov.u32 	%r8, %tid.z;
	mad.lo.s32 	%r9, %r6, %r7, %r8;
	mov.u32 	%r10, %ctaid.y;
	mov.u32 	%r11, %ntid.y;
	mov.u32 	%r12, %tid.y;
	mad.lo.s32 	%r13, %r10, %r11, %r12;
	mov.u32 	%r14, %ctaid.x;
	mov.u32 	%r15, %ntid.x;
	mov.u32 	%r16, %tid.x;
	mad.lo.s32 	%r17, %r14, %r15, %r16;
	setp.eq.s32 	%p1, %r9, 0;
	add.s32 	%r18, %r5, -1;
	setp.ge.s32 	%p2, %r9, %r18;
	setp.eq.s32 	%p3, %r13, 0;
	or.pred  	%p4, %p1, %p3;
	or.pred  	%p5, %p4, %p2;
	setp.ge.s32 	%p6, %r13, %r18;
	or.pred  	%p7, %p5, %p6;
	setp.lt.s32 	%p8, %r17, 1;
	or.pred  	%p9, %p8, %p7;
	setp.ge.s32 	%p10, %r17, %r18;
	or.pred  	%p11, %p9, %p10;
	@%p11 bra 	$L__BB2_3;
	cvta.to.global.u64 	%rd4, %rd1;
	cvta.to.global.u64 	%rd5, %rd2;
	mad.lo.s32 	%r19, %r5, %r9, %r13;
	mad.lo.s32 	%r20, %r19, %r5, %r17;
	mul.wide.s32 	%rd6, %r20, 4;
	add.s64 	%rd7, %rd4, %rd6;
	ld.global.f32 	%f1, [%rd7];
	add.s64 	%rd8, %rd5, %rd6;
	ld.global.f32 	%f2, [%rd8];
	sub.f32 	%f3, %f1, %f2;
	abs.f32 	%f4, %f3;
	cvt.f64.f32 	%fd1, %f4;
	setp.leu.f64 	%p12, %fd1, 0d3F1A36E2EB1C432D;
	@%p12 bra 	$L__BB2_3;
	cvta.to.global.u64 	%rd9, %rd3;
	atom.global.add.u32 	%r21, [%rd9], 1;
$L__BB2_3:
	ret;

}


// ===== COMPILED SASS (sm_100) =====

	.target	sm_100

	.elftype	@"ET_EXEC"


//--------------------- .note.nv.tkinfo           --------------------------
	.section	.note.nv.tkinfo,"",@"SHT_NOTE"
	.sectionflags	@"SHF_NOTE_NV_TKINFO"
	.tkinfo
        /*0018*/ 	.word	0x00000002
        /*0030*/ 	.string	""
        /*0030*/ 	.string	"ptxas"
        /*0030*/ 	.string	"Cuda compilation tools, release 13.0, V13.0.88"
        /*0030*/ 	.string	"Build cuda_13.0.r13.0/compiler.36424714_0"
        /*0030*/ 	.string	"-arch sm_100 -m 64 "



//--------------------- .note.nv.cuinfo           --------------------------
	.section	.note.nv.cuinfo,"",@"SHT_NOTE"
	.sectionflags	@"SHF_NOTE_NV_CUINFO"
        /*0018*/ 	.short	0x0002
        /*001a*/ 	.short	0x0064
        /*001c*/ 	.short	0x0082
	.zero		2


//--------------------- .nv.info                  --------------------------
	.section	.nv.info,"",@"SHT_CUDA_INFO"
	.align	4


	//----- nvinfo : EIATTR_REGCOUNT
	.align		4
        /*0000*/ 	.byte	0x04, 0x2f
        /*0002*/ 	.short	(.L_11 - .L_10)
	.align		4
.L_10:
        /*0004*/ 	.word	index@(_Z10stencilGPUPfS_S_i)
        /*0008*/ 	.word	0x0000001c


	//----- nvinfo : EIATTR_FRAME_SIZE
	.align		4
.L_11:
        /*000c*/ 	.byte	0x04, 0x11
        /*000e*/ 	.short	(.L_13 - .L_12)
	.align		4
.L_12:
        /*0010*/ 	.word	index@(_Z10stencilGPUPfS_S_i)
        /*0014*/ 	.word	0x00000000


	//----- nvinfo : EIATTR_REGCOUNT
	.align		4
.L_13:
        /*0018*/ 	.byte	0x04, 0x2f
        /*001a*/ 	.short	(.L_15 - .L_14)
	.align		4
.L_14:
        /*001c*/ 	.word	index@(_Z4initPfij)
        /*0020*/ 	.word	0x0000001f


	//----- nvinfo : EIATTR_FRAME_SIZE
	.align		4
.L_15:
        /*0024*/ 	.byte	0x04, 0x11
        /*0026*/ 	.short	(.L_17 - .L_16)
	.align		4
.L_16:
        /*0028*/ 	.word	index@(_Z4initPfij)
        /*002c*/ 	.word	0x00000030


	//----- nvinfo : EIATTR_REGCOUNT
	.align		4
.L_17:
        /*0030*/ 	.byte	0x04, 0x2f
        /*0032*/ 	.short	(.L_19 - .L_18)
	.align		4
.L_18:
        /*0034*/ 	.word	index@(_Z6verifyPfS_iPi)
        /*0038*/ 	.word	0x0000000a


	//----- nvinfo : EIATTR_FRAME_SIZE
	.align		4
.L_19:
        /*003c*/ 	.byte	0x04, 0x11
        /*003e*/ 	.short	(.L_21 - .L_20)
	.align		4
.L_20:
        /*0040*/ 	.word	index@(_Z6verifyPfS_iPi)
        /*0044*/ 	.word	0x00000000


	//----- nvinfo : EIATTR_MIN_STACK_SIZE
	.align		4
.L_21:
        /*0048*/ 	.byte	0x04, 0x12
        /*004a*/ 	.short	(.L_23 - .L_22)
	.align		4
.L_22:
        /*004c*/ 	.word	index@(_Z6verifyPfS_iPi)
        /*0050*/ 	.word	0x00000000


	//----- nvinfo : EIATTR_MIN_STACK_SIZE
	.align		4
.L_23:
        /*0054*/ 	.byte	0x04, 0x12
        /*0056*/ 	.short	(.L_25 - .L_24)
	.align		4
.L_24:
        /*0058*/ 	.word	index@(_Z4initPfij)
        /*005c*/ 	.word	0x00000030


	//----- nvinfo : EIATTR_MIN_STACK_SIZE
	.align		4
.L_25:
        /*0060*/ 	.byte	0x04, 0x12
        /*0062*/ 	.short	(.L_27 - .L_26)
	.align		4
.L_26:
        /*0064*/ 	.word	index@(_Z10stencilGPUPfS_S_i)
        /*0068*/ 	.word	0x00000000
.L_27:


//--------------------- .nv.compat                --------------------------
	.section	.nv.compat,"",@"SHT_CUDA_COMPAT_INFO"
	.align	4
        /*0000*/ 	.byte	0x02, 0x09, 0x00, 0x00, 0x02, 0x02, 0x01, 0x00, 0x02, 0x05, 0x05, 0x00, 0x03, 0x07, 0x01, 0x01
        /*0010*/ 	.byte	0x02, 0x03, 0x00, 0x00, 0x02, 0x06, 0x01, 0x00, 0x04, 0x0b, 0x08, 0x00, 0x01, 0x00, 0x00, 0x00
        /*0020*/ 	.byte	0x00, 0x00, 0x00, 0x00


//--------------------- .nv.info._Z6verifyPfS_iPi --------------------------
	.section	.nv.info._Z6verifyPfS_iPi,"",@"SHT_CUDA_INFO"
	.sectionflags	@""
	.align	4


	//----- nvinfo : EIATTR_CUDA_API_VERSION
	.align		4
        /*0000*/ 	.byte	0x04, 0x37
        /*0002*/ 	.short	(.L_29 - .L_28)
.L_28:
        /*0004*/ 	.word	0x00000082


	//----- nvinfo : EIATTR_KPARAM_INFO
	.align		4
.L_29:
        /*0008*/ 	.byte	0x04, 0x17
        /*000a*/ 	.short	(.L_31 - .L_30)
.L_30:
        /*000c*/ 	.word	0x00000000
        /*0010*/ 	.short	0x0003
        /*0012*/ 	.short	0x0018
        /*0014*/ 	.byte	0x00, 0xf5, 0x21, 0x00


	//----- nvinfo : EIATTR_KPARAM_INFO
	.align		4
.L_31:
        /*0018*/ 	.byte	0x04, 0x17
        /*001a*/ 	.short	(.L_33 - .L_32)
.L_32:
        /*001c*/ 	.word	0x00000000
        /*0020*/ 	.short	0x0002
        /*0022*/ 	.short	0x0010
        /*0024*/ 	.byte	0x00, 0xf0, 0x11, 0x00


	//----- nvinfo : EIATTR_KPARAM_INFO
	.align		4
.L_33:
        /*0028*/ 	.byte	0x04, 0x17
        /*002a*/ 	.short	(.L_35 - .L_34)
.L_34:
        /*002c*/ 	.word	0x00000000
        /*0030*/ 	.short	0x0001
        /*0032*/ 	.short	0x0008
        /*0034*/ 	.byte	0x00, 0xf5, 0x21, 0x00


	//----- nvinfo : EIATTR_KPARAM_INFO
	.align		4
.L_35:
        /*0038*/ 	.byte	0x04, 0x17
        /*003a*/ 	.short	(.L_37 - .L_36)
.L_36:
        /*003c*/ 	.word	0x00000000
        /*0040*/ 	.short	0x0000
        /*0042*/ 	.short	0x0000
        /*0044*/ 	.byte	0x00, 0xf5, 0x21, 0x00


	//----- nvinfo : EIATTR_SPARSE_MMA_MASK
	.align		4
.L_37:
        /*0048*/ 	.byte	0x03, 0x50
        /*004a*/ 	.short	0x0000


	//----- nvinfo : EIATTR_MAXREG_COUNT
	.align		4
        /*004c*/ 	.byte	0x03, 0x1b
        /*004e*/ 	.short	0x00ff


	//----- nvinfo : EIATTR_MERCURY_ISA_VERSION
	.align		4
        /*0050*/ 	.byte	0x03, 0x5f
        /*0052*/ 	.short	0x0101


	//----- nvinfo : EIATTR_INT_WARP_WIDE_INSTR_OFFSETS
	.align		4
        /*0054*/ 	.byte	0x04, 0x31
        /*0056*/ 	.short	(.L_39 - .L_38)


	//   ....[0]....
.L_38:
        /*0058*/ 	.word	0x00000270


	//----- nvinfo : EIATTR_VRC_CTA_INIT_COUNT
	.align		4
.L_39:
        /*005c*/ 	.byte	0x02, 0x4a
	.zero		1
	.zero		1


	//----- nvinfo : EIATTR_EXIT_INSTR_OFFSETS
	.align		4
        /*0060*/ 	.byte	0x04, 0x1c
        /*0062*/ 	.short	(.L_41 - .L_40)


	//   ....[0]....
.L_40:
        /*0064*/ 	.word	0x00000150


	//   ....[1]....
        /*0068*/ 	.word	0x00000240


	//   ....[2]....
        /*006c*/ 	.word	0x000002c0


	//----- nvinfo : EIATTR_CBANK_PARAM_SIZE
	.align		4
.L_41:
        /*0070*/ 	.byte	0x03, 0x19
        /*0072*/ 	.short	0x0020


	//----- nvinfo : EIATTR_PARAM_CBANK
	.align		4
        /*0074*/ 	.byte	0x04, 0x0a
        /*0076*/ 	.short	(.L_43 - .L_42)
	.align		4
.L_42:
        /*0078*/ 	.word	index@(.nv.constant0._Z6verifyPfS_iPi)
        /*007c*/ 	.short	0x0380
        /*007e*/ 	.short	0x0020


	//----- nvinfo : EIATTR_SW_WAR
	.align		4
.L_43:
        /*0080*/ 	.byte	0x04, 0x36
        /*0082*/ 	.short	(.L_45 - .L_44)
.L_44:
        /*0084*/ 	.word	0x00000008
.L_45:


//--------------------- .nv.info._Z4initPfij      --------------------------
	.section	.nv.info._Z4initPfij,"",@"SHT_CUDA_INFO"
	.sectionflags	@""
	.align	4


	//----- nvinfo : EIATTR_CUDA_API_VERSION
	.align		4
        /*0000*/ 	.byte	0x04, 0x37
        /*0002*/ 	.short	(.L_47 - .L_46)
.L_46:
        /*0004*/ 	.word	0x00000082


	//----- nvinfo : EIATTR_KPARAM_INFO
	.align		4
.L_47:
        /*0008*/ 	.byte	0x04, 0x17
        /*000a*/ 	.short	(.L_49 - .L_48)
.L_48:
        /*000c*/ 	.word	0x00000000
        /*0010*/ 	.short	0x0002
        /*0012*/ 	.short	0x000c
        /*0014*/ 	.byte	0x00, 0xf0, 0x11, 0x00


	//----- nvinfo : EIATTR_KPARAM_INFO
	.align		4
.L_49:
        /*0018*/ 	.byte	0x04, 0x17
        /*001a*/ 	.short	(.L_51 - .L_50)
.L_50:
        /*001c*/ 	.word	0x00000000
        /*0020*/ 	.short	0x0001
        /*0022*/ 	.short	0x0008
        /*0024*/ 	.byte	0x00, 0xf0, 0x11, 0x00


	//----- nvinfo : EIATTR_KPARAM_INFO
	.align		4
.L_51:
        /*0028*/ 	.byte	0x04, 0x17
        /*002a*/ 	.short	(.L_53 - .L_52)
.L_52:
        /*002c*/ 	.word	0x00000000
        /*0030*/ 	.short	0x0000
        /*0032*/ 	.short	0x0000
        /*0034*/ 	.byte	0x00, 0xf5, 0x21, 0x00


	//----- nvinfo : EIATTR_SPARSE_MMA_MASK
	.align		4
.L_53:
        /*0038*/ 	.byte	0x03, 0x50
        /*003a*/ 	.short	0x0000


	//----- nvinfo : EIATTR_MAXREG_COUNT
	.align		4
        /*003c*/ 	.byte	0x03, 0x1b
        /*003e*/ 	.short	0x00ff


	//----- nvinfo : EIATTR_MERCURY_ISA_VERSION
	.align		4
        /*0040*/ 	.byte	0x03, 0x5f
        /*0042*/ 	.short	0x0101


	//----- nvinfo : EIATTR_VRC_CTA_INIT_COUNT
	.align		4
        /*0044*/ 	.byte	0x02, 0x4a
	.zero		1
	.zero		1


	//----- nvinfo : EIATTR_EXIT_INSTR_OFFSETS
	.align		4
        /*0048*/ 	.byte	0x04, 0x1c
        /*004a*/ 	.short	(.L_55 - .L_54)


	//   ....[0]....
.L_54:
        /*004c*/ 	.word	0x00000110


	//   ....[1]....
        /*0050*/ 	.word	0x00002840


	//----- nvinfo : EIATTR_CRS_STACK_SIZE
	.align		4
.L_55:
        /*0054*/ 	.byte	0x04, 0x1e
        /*0056*/ 	.short	(.L_57 - .L_56)
.L_56:
        /*0058*/ 	.word	0x00000000


	//----- nvinfo : EIATTR_CBANK_PARAM_SIZE
	.align		4
.L_57:
        /*005c*/ 	.byte	0x03, 0x19
        /*005e*/ 	.short	0x0010


	//----- nvinfo : EIATTR_PARAM_CBANK
	.align		4
        /*0060*/ 	.byte	0x04, 0x0a
        /*0062*/ 	.short	(.L_59 - .L_58)
	.align		4
.L_58:
        /*0064*/ 	.word	index@(.nv.constant0._Z4initPfij)
        /*0068*/ 	.short	0x0380
        /*006a*/ 	.short	0x0010


	//----- nvinfo : EIATTR_SW_WAR
	.align		4
.L_59:
        /*006c*/ 	.byte	0x04, 0x36
        /*006e*/ 	.short	(.L_61 - .L_60)
.L_60:
        /*0070*/ 	.word	0x00000008
.L_61:


//--------------------- .nv.info._Z10stencilGPUPfS_S_i --------------------------
	.section	.nv.info._Z10stencilGPUPfS_S_i,"",@"SHT_CUDA_INFO"
	.sectionflags	@""
	.align	4


	//----- nvinfo : EIATTR_CUDA_API_VERSION
	.align		4
        /*0000*/ 	.byte	0x04, 0x37
        /*0002*/ 	.short	(.L_63 - .L_62)
.L_62:
        /*0004*/ 	.word	0x00000082


	//----- nvinfo : EIATTR_KPARAM_INFO
	.align		4
.L_63:
        /*0008*/ 	.byte	0x04, 0x17
        /*000a*/ 	.short	(.L_65 - .L_64)
.L_64:
        /*000c*/ 	.word	0x00000000
        /*0010*/ 	.short	0x0003
        /*0012*/ 	.short	0x0018
        /*0014*/ 	.byte	0x00, 0xf0, 0x11, 0x00


	//----- nvinfo : EIATTR_KPARAM_INFO
	.align		4
.L_65:
        /*0018*/ 	.byte	0x04, 0x17
        /*001a*/ 	.short	(.L_67 - .L_66)
.L_66:
        /*001c*/ 	.word	0x00000000
        /*0020*/ 	.short	0x0002
        /*0022*/ 	.short	0x0010
        /*0024*/ 	.byte	0x00, 0xf5, 0x21, 0x00


	//----- nvinfo : EIATTR_KPARAM_INFO
	.align		4
.L_67:
        /*0028*/ 	.byte	0x04, 0x17
        /*002a*/ 	.short	(.L_69 - .L_68)
.L_68:
        /*002c*/ 	.word	0x00000000
        /*0030*/ 	.short	0x0001
        /*0032*/ 	.short	0x0008
        /*0034*/ 	.byte	0x00, 0xf5, 0x21, 0x00


	//----- nvinfo : EIATTR_KPARAM_INFO
	.align		4
.L_69:
        /*0038*/ 	.byte	0x04, 0x17
        /*003a*/ 	.short	(.L_71 - .L_70)
.L_70:
        /*003c*/ 	.word	0x00000000
        /*0040*/ 	.short	0x0000
        /*0042*/ 	.short	0x0000
        /*0044*/ 	.byte	0x00, 0xf5, 0x21, 0x00


	//----- nvinfo : EIATTR_SPARSE_MMA_MASK
	.align		4
.L_71:
        /*0048*/ 	.byte	0x03, 0x50
        /*004a*/ 	.short	0x0000


	//----- nvinfo : EIATTR_MAXREG_COUNT
	.align		4
        /*004c*/ 	.byte	0x03, 0x1b
        /*004e*/ 	.short	0x00ff


	//----- nvinfo : EIATTR_MERCURY_ISA_VERSION
	.align		4
        /*0050*/ 	.byte	0x03, 0x5f
        /*0052*/ 	.short	0x0101


	//----- nvinfo : EIATTR_VRC_CTA_INIT_COUNT
	.align		4
        /*0054*/ 	.byte	0x02, 0x4a
	.zero		1
	.zero		1


	//----- nvinfo : EIATTR_EXIT_INSTR_OFFSETS
	.align		4
        /*0058*/ 	.byte	0x04, 0x1c
        /*005a*/ 	.short	(.L_73 - .L_72)


	//   ....[0]....
.L_72:
        /*005c*/ 	.word	0x00000150


	//   ....[1]....
        /*0060*/ 	.word	0x00000400


	//----- nvinfo : EIATTR_CBANK_PARAM_SIZE
	.align		4
.L_73:
        /*0064*/ 	.byte	0x03, 0x19
        /*0066*/ 	.short	0x001c


	//----- nvinfo : EIATTR_PARAM_CBANK
	.align		4
        /*0068*/ 	.byte	0x04, 0x0a
        /*006a*/ 	.short	(.L_75 - .L_74)
	.align		4
.L_74:
        /*006c*/ 	.word	index@(.nv.constant0._Z10stencilGPUPfS_S_i)
        /*0070*/ 	.short	0x0380
        /*0072*/ 	.short	0x001c


	//----- nvinfo : EIATTR_SW_WAR
	.align		4
.L_75:
        /*0074*/ 	.byte	0x04, 0x36
        /*0076*/ 	.short	(.L_77 - .L_76)
.L_76:
        /*0078*/ 	.word	0x00000008
.L_77:


//--------------------- .nv.callgraph             --------------------------
	.section	.nv.callgraph,"",@"SHT_CUDA_CALLGRAPH"
	.align	4
	.sectionentsize	8
	.align		4
        /*0000*/ 	.word	0x00000000
	.align		4
        /*0004*/ 	.word	0xffffffff
	.align		4
        /*0008*/ 	.word	0x00000000
	.align		4
        /*000c*/ 	.word	0xfffffffe
	.align		4
        /*0010*/ 	.word	0x00000000
	.align		4
        /*0014*/ 	.word	0xfffffffd
	.align		4
        /*0018*/ 	.word	0x00000000
	.align		4
        /*001c*/ 	.word	0xfffffffc


//--------------------- .nv.constant4             --------------------------
	.section	.nv.constant4,"a",@progbits
	.align	8
	.align		8
.nv.constant4:
        /*0000*/ 	.dword	precalc_xorwow_matrix
	.align		8
        /*0008*/ 	.dword	precalc_xorwow_offset_matrix
	.align		8
        /*0010*/ 	.dword	mrg32k3aM1
	.align		8
        /*0018*/ 	.dword	mrg32k3aM2
	.align		8
        /*0020*/ 	.dword	mrg32k3aM1SubSeq
	.align		8
        /*0028*/ 	.dword	mrg32k3aM2SubSeq
	.align		8
        /*0030*/ 	.dword	mrg32k3aM1Seq
	.align		8
        /*0038*/ 	.dword	mrg32k3aM2Seq


//--------------------- .nv.constant3             --------------------------
	.section	.nv.constant3,"a",@progbits
	.align	8
.nv.constant3:
	.type		__cr_lgamma_table,@object
	.size		__cr_lgamma_table,(val - __cr_lgamma_table)
__cr_lgamma_table:
        /*0000*/ 	.byte	0x00, 0x00, 0x00, 0x00, 0x00, 0x00, 0x00, 0x00, 0x00, 0x00, 0x00, 0x00, 0x00, 0x00, 0x00, 0x00
        /*0010*/ 	.byte	0xef, 0x39, 0xfa, 0xfe, 0x42, 0x2e, 0xe6, 0x3f, 0x02, 0x20, 0x2a, 0xfa, 0x0b, 0xab, 0xfc, 0x3f
        /*0020*/ 	.byte	0xf9, 0x2c, 0x92, 0x7c, 0xa7, 0x6c, 0x09, 0x40, 0xc9, 0x79, 0x44, 0x3c, 0x64, 0x26, 0x13, 0x40
        /*0030*/ 	.byte	0xca, 0x01, 0xcf, 0x3a, 0x27, 0x51, 0x1a, 0x40, 0x30, 0xcc, 0x2d, 0xf3, 0xe1, 0x0c, 0x21, 0x40
        /*0040*/ 	.byte	0x0d, 0xb7, 0xfc, 0x82, 0x8e, 0x35, 0x25, 0x40
	.type		val,@object
	.size		val,(.L_9 - val)
val:
	.zero		28
.L_9:


//--------------------- .text._Z6verifyPfS_iPi    --------------------------
	.section	.text._Z6verifyPfS_iPi,"ax",@progbits
	.align	128
        .global         _Z6verifyPfS_iPi
        .type           _Z6verifyPfS_iPi,@function
        .size           _Z6verifyPfS_iPi,(.L_x_14 - _Z6verifyPfS_iPi)
        .other          _Z6verifyPfS_iPi,@"STO_CUDA_ENTRY STV_DEFAULT"
_Z6verifyPfS_iPi:
.text._Z6verifyPfS_iPi:
[----:B------:R-:W-:Y:S01]  /*0000*/  LDC R1, c[0x0][0x37c] ;  /* 0x0000df00ff017b82 */ /* 0x000fe20000000800 */
[----:B------:R-:W0:Y:S07]  /*0010*/  S2R R2, SR_TID.Y ;  /* 0x0000000000027919 */ /* 0x000e2e0000002200 */
[----:B------:R-:W1:Y:S01]  /*0020*/  LDC R0, c[0x0][0x368] ;  /* 0x0000da00ff007b82 */ /* 0x000e620000000800 */
[----:B------:R-:W2:Y:S01]  /*0030*/  LDCU UR7, c[0x0][0x390] ;  /* 0x00007200ff0777ac */ /* 0x000ea20008000800 */
[----:B------:R-:W1:Y:S01]  /*0040*/  S2R R3, SR_TID.Z ;  /* 0x0000000000037919 */ /* 0x000e620000002300 */
[----:B------:R-:W3:Y:S05]  /*0050*/  S2R R5, SR_TID.X ;  /* 0x0000000000057919 */ /* 0x000eea0000002100 */
[----:B------:R-:W0:Y:S08]  /*0060*/  S2UR UR5, SR_CTAID.Y ;  /* 0x00000000000579c3 */ /* 0x000e300000002600 */
[----:B------:R-:W0:Y:S08]  /*0070*/  LDC R7, c[0x0][0x364] ;  /* 0x0000d900ff077b82 */ /* 0x000e300000000800 */
[----:B------:R-:W1:Y:S08]  /*0080*/  S2UR UR4, SR_CTAID.Z ;  /* 0x00000000000479c3 */ /* 0x000e700000002700 */
[----:B------:R-:W3:Y:S08]  /*0090*/  S2UR UR6, SR_CTAID.X ;  /* 0x00000000000679c3 */ /* 0x000ef00000002500 */
[----:B------:R-:W3:Y:S01]  /*00a0*/  LDC R6, c[0x0][0x360] ;  /* 0x0000d800ff067b82 */ /* 0x000ee20000000800 */
[----:B0-----:R-:W-:-:S05]  /*00b0*/  IMAD R7, R7, UR5, R2 ;  /* 0x0000000507077c24 */ /* 0x001fca000f8e0202 */
[----:B------:R-:W-:Y:S01]  /*00c0*/  ISETP.NE.AND P0, PT, R7, RZ, PT ;  /* 0x000000ff0700720c */ /* 0x000fe20003f05270 */
[----:B-1----:R-:W-:Y:S01]  /*00d0*/  IMAD R0, R0, UR4, R3 ;  /* 0x0000000400007c24 */ /* 0x002fe2000f8e0203 */
[----:B--2---:R-:W-:-:S04]  /*00e0*/  UIADD3 UR4, UPT, UPT, UR7, -0x1, URZ ;  /* 0xffffffff07047890 */ /* 0x004fc8000fffe0ff */
[----:B------:R-:W-:-:S04]  /*00f0*/  ISETP.EQ.OR P0, PT, R0, RZ, !P0 ;  /* 0x000000ff0000720c */ /* 0x000fc80004702670 */
[----:B------:R-:W-:-:S04]  /*0100*/  ISETP.GE.OR P0, PT, R0, UR4, P0 ;  /* 0x0000000400007c0c */ /* 0x000fc80008706670 */
[----:B------:R-:W-:Y:S01]  /*0110*/  ISETP.GE.OR P0, PT, R7, UR4, P0 ;  /* 0x0000000407007c0c */ /* 0x000fe20008706670 */
[----:B---3--:R-:W-:-:S05]  /*0120*/  IMAD R6, R6, UR6, R5 ;  /* 0x0000000606067c24 */ /* 0x008fca000f8e0205 */
[----:B------:R-:W-:-:S04]  /*0130*/  ISETP.LT.OR P0, PT, R6, 0x1, P0 ;  /* 0x000000010600780c */ /* 0x000fc80000701670 */
[----:B------:R-:W-:-:S13]  /*0140*/  ISETP.GE.OR P0, PT, R6, UR4, P0 ;  /* 0x0000000406007c0c */ /* 0x000fda0008706670 */
[----:B------:R-:W-:Y:S05]  /*0150*/  @P0 EXIT ;  /* 0x000000000000094d */ /* 0x000fea0003800000 */
[----:B------:R-:W0:Y:S01]  /*0160*/  LDC.64 R2, c[0x0][0x380] ;  /* 0x0000e000ff027b82 */ /* 0x000e220000000a00 */
[----:B------:R-:W1:Y:S01]  /*0170*/  LDCU.64 UR4, c[0x0][0x358] ;  /* 0x00006b00ff0477ac */ /* 0x000e620008000a00 */
[----:B------:R-:W-:-:S04]  /*0180*/  IMAD R7, R0, UR7, R7 ;  /* 0x0000000700077c24 */ /* 0x000fc8000f8e0207 */
[----:B------:R-:W-:Y:S02]  /*0190*/  IMAD R7, R7, UR7, R6 ;  /* 0x0000000707077c24 */ /* 0x000fe4000f8e0206 */
[----:B------:R-:W2:Y:S02]  /*01a0*/  LDC.64 R4, c[0x0][0x388] ;  /* 0x0000e200ff047b82 */ /* 0x000ea40000000a00 */
[----:B0-----:R-:W-:-:S06]  /*01b0*/  IMAD.WIDE R2, R7, 0x4, R2 ;  /* 0x0000000407027825 */ /* 0x001fcc00078e0202 */
[----:B-1----:R-:W3:Y:S01]  /*01c0*/  LDG.E R2, desc[UR4][R2.64] ;  /* 0x0000000402027981 */ /* 0x002ee2000c1e1900 */
[----:B--2---:R-:W-:-:S06]  /*01d0*/  IMAD.WIDE R4, R7, 0x4, R4 ;  /* 0x0000000407047825 */ /* 0x004fcc00078e0204 */
[----:B------:R-:W3:Y:S01]  /*01e0*/  LDG.E R5, desc[UR4][R4.64] ;  /* 0x0000000404057981 */ /* 0x000ee2000c1e1900 */
[----:B------:R-:W-:Y:S01]  /*01f0*/  UMOV UR8, 0xeb1c432d ;  /* 0xeb1c432d00087882 */ /* 0x000fe20000000000 */
[----:B------:R-:W-:Y:S01]  /*0200*/  UMOV UR9, 0x3f1a36e2 ;  /* 0x3f1a36e200097882 */ /* 0x000fe20000000000 */
[----:B---3--:R-:W-:-:S06]  /*0210*/  FADD R6, R2, -R5 ;  /* 0x8000000502067221 */ /* 0x008fcc0000000000 */
[----:B------:R-:W0:Y:S02]  /*0220*/  F2F.F64.F32 R6, |R6| ;  /* 0x4000000600067310 */ /* 0x000e240000201800 */
[----:B0-----:R-:W-:-:S14]  /*0230*/  DSETP.GT.AND P0, PT, R6, UR8, PT ;  /* 0x0000000806007e2a */ /* 0x001fdc000bf04000 */
[----:B------:R-:W-:Y:S05]  /*0240*/  @!P0 EXIT ;  /* 0x000000000000894d */ /* 0x000fea0003800000 */
[----:B------:R-:W0:Y:S01]  /*0250*/  S2R R0, SR_LANEID ;  /* 0x0000000000007919 */ /* 0x000e220000000000 */
[----:B------:R-:W1:Y:S01]  /*0260*/  LDC.64 R2, c[0x0][0x398] ;  /* 0x0000e600ff027b82 */ /* 0x000e620000000a00 */
[----:B------:R-:W-:Y:S02]  /*0270*/  VOTEU.ANY UR6, UPT, PT ;  /* 0x0000000000067886 */ /* 0x000fe400038e0100 */
[----:B------:R-:W-:Y:S02]  /*0280*/  UFLO.U32 UR7, UR6 ;  /* 0x00000006000772bd */ /* 0x000fe400080e0000 */
[----:B------:R-:W1:Y:S04]  /*0290*/  POPC R5, UR6 ;  /* 0x0000000600057d09 */ /* 0x000e680008000000 */
[----:B0-----:R-:W-:-:S13]  /*02a0*/  ISETP.EQ.U32.AND P0, PT, R0, UR7, PT ;  /* 0x0000000700007c0c */ /* 0x001fda000bf02070 */
[----:B-1----:R-:W-:Y:S01]  /*02b0*/  @P0 REDG.E.ADD.STRONG.GPU desc[UR4][R2.64], R5 ;  /* 0x000000050200098e */ /* 0x002fe2000c12e104 */
[----:B------:R-:W-:Y:S05]  /*02c0*/  EXIT ;  /* 0x000000000000794d */ /* 0x000fea0003800000 */
.L_x_0:
[----:B------:R-:W-:-:S00]  /*02d0*/  BRA `(.L_x_0) ;  /* 0xfffffffc00fc7947 */ /* 0x000fc0000383ffff */
[----:B------:R-:W-:-:S00]  /*02e0*/  NOP ;  /* 0x0000000000007918 */ /* 0x000fc00000000000 */
        /* <DEDUP_REMOVED lines=9> */
.L_x_14:


//--------------------- .text._Z4initPfij         --------------------------
	.section	.text._Z4initPfij,"ax",@progbits
	.align	128
        .global         _Z4initPfij
        .type           _Z4initPfij,@function
        .size           _Z4initPfij,(.L_x_15 - _Z4initPfij)
        .other          _Z4initPfij,@"STO_CUDA_ENTRY STV_DEFAULT"
_Z4initPfij:
.text._Z4initPfij:
[----:B------:R-:W0:Y:S01]  /*0000*/  LDC R1, c[0x0][0x37c] ;  /* 0x0000df00ff017b82 */ /* 0x000e220000000800 */
[----:B------:R-:W1:Y:S07]  /*0010*/  S2R R3, SR_TID.Z ;  /* 0x0000000000037919 */ /* 0x000e6e0000002300 */
[----:B------:R-:W1:Y:S01]  /*0020*/  LDC R0, c[0x0][0x368] ;  /* 0x0000da00ff007b82 */ /* 0x000e620000000800 */
[----:B------:R-:W2:Y:S01]  /*0030*/  LDCU UR7, c[0x0][0x388] ;  /* 0x00007100ff0777ac */ /* 0x000ea20008000800 */
[----:B0-----:R-:W-:Y:S01]  /*0040*/  VIADD R1, R1, 0xffffffd0 ;  /* 0xffffffd001017836 */ /* 0x001fe20000000000 */
[----:B------:R-:W0:Y:S01]  /*0050*/  S2R R2, SR_TID.Y ;  /* 0x0000000000027919 */ /* 0x000e220000002200 */
[----:B------:R-:W3:Y:S04]  /*0060*/  S2R R4, SR_TID.X ;  /* 0x0000000000047919 */ /* 0x000ee80000002100 */
[----:B------:R-:W0:Y:S08]  /*0070*/  LDC R11, c[0x0][0x364] ;  /* 0x0000d900ff0b7b82 */ /* 0x000e300000000800 */
[----:B------:R-:W1:Y:S08]  /*0080*/  S2UR UR4, SR_CTAID.Z ;  /* 0x00000000000479c3 */ /* 0x000e700000002700 */
[----:B------:R-:W0:Y:S08]  /*0090*/  S2UR UR5, SR_CTAID.Y ;  /* 0x00000000000579c3 */ /* 0x000e300000002600 */
[----:B------:R-:W3:Y:S08]  /*00a0*/  S2UR UR6, SR_CTAID.X ;  /* 0x00000000000679c3 */ /* 0x000ef00000002500 */
[----:B------:R-:W3:Y:S01]  /*00b0*/  LDC R13, c[0x0][0x360] ;  /* 0x0000d800ff0d7b82 */ /* 0x000ee20000000800 */
[----:B-1----:R-:W-:-:S02]  /*00c0*/  IMAD R0, R0, UR4, R3 ;  /* 0x0000000400007c24 */ /* 0x002fc4000f8e0203 */
[----:B0-----:R-:W-:Y:S02]  /*00d0*/  IMAD R11, R11, UR5, R2 ;  /* 0x000000050b0b7c24 */ /* 0x001fe4000f8e0202 */
[----:B---3--:R-:W-:-:S05]  /*00e0*/  IMAD R13, R13, UR6, R4 ;  /* 0x000000060d0d7c24 */ /* 0x008fca000f8e0204 */
[----:B------:R-:W-:-:S04]  /*00f0*/  VIMNMX3 R2, R0, R11, R13, !PT ;  /* 0x0000000b0002720f */ /* 0x000fc8000780010d */
[----:B--2---:R-:W-:-:S13]  /*0100*/  ISETP.GE.AND P0, PT, R2, UR7, PT ;  /* 0x0000000702007c0c */ /* 0x004fda000bf06270 */
[----:B------:R-:W-:Y:S05]  /*0110*/  @P0 EXIT ;  /* 0x000000000000094d */ /* 0x000fea0003800000 */
[----:B------:R-:W0:Y:S01]  /*0120*/  LDC R2, c[0x0][0x38c] ;  /* 0x0000e300ff027b82 */ /* 0x000e220000000800 */
[----:B------:R-:W-:Y:S01]  /*0130*/  IMAD.MOV.U32 R7, RZ, RZ, -0x75bd8fc ;  /* 0xf8a42704ff077424 */ /* 0x000fe200078e00ff */
[----:B------:R-:W-:Y:S01]  /*0140*/  BSSY.RECONVERGENT B0, `(.L_x_1) ;  /* 0x000025d000007945 */ /* 0x000fe20003800200 */
[----:B------:R-:W-:Y:S02]  /*0150*/  IMAD.MOV.U32 R8, RZ, RZ, -0x23270784 ;  /* 0xdcd8f87cff087424 */ /* 0x000fe400078e00ff */
[----:B------:R-:W-:-:S04]  /*0160*/  IMAD R0, R0, UR7, R11 ;  /* 0x0000000700007c24 */ /* 0x000fc8000f8e020b */
[----:B------:R-:W-:Y:S01]  /*0170*/  IMAD R0, R0, UR7, R13 ;  /* 0x0000000700007c24 */ /* 0x000fe2000f8e020d */
[----:B------:R-:W1:Y:S04]  /*0180*/  LDCU.64 UR6, c[0x0][0x358] ;  /* 0x00006b00ff0677ac */ /* 0x000e680008000a00 */
[----:B------:R-:W-:Y:S02]  /*0190*/  ISETP.NE.AND P0, PT, R0, RZ, PT ;  /* 0x000000ff0000720c */ /* 0x000fe40003f05270 */
[----:B------:R-:W-:Y:S02]  /*01a0*/  SHF.R.S32.HI R4, RZ, 0x1f, R0 ;  /* 0x0000001fff047819 */ /* 0x000fe40000011400 */
[----:B0-----:R-:W-:-:S05]  /*01b0*/  LOP3.LUT R2, R2, 0xaad26b49, RZ, 0x3c, !PT ;  /* 0xaad26b4902027812 */ /* 0x001fca00078e3cff */
[----:B------:R-:W-:-:S04]  /*01c0*/  IMAD R3, R2, 0x4182bed5, RZ ;  /* 0x4182bed502037824 */ /* 0x000fc800078e02ff */
[C---:B------:R-:W-:Y:S01]  /*01d0*/  VIADD R5, R3.reuse, 0x583f19 ;  /* 0x00583f1903057836 */ /* 0x040fe20000000000 */
[C---:B------:R-:W-:Y:S01]  /*01e0*/  LOP3.LUT R6, R3.reuse, 0x159a55e5, RZ, 0x3c, !PT ;  /* 0x159a55e503067812 */ /* 0x040fe200078e3cff */
[C---:B------:R-:W-:Y:S02]  /*01f0*/  VIADD R2, R3.reuse, 0xd9f6dc18 ;  /* 0xd9f6dc1803027836 */ /* 0x040fe40000000000 */
[----:B------:R-:W-:Y:S02]  /*0200*/  VIADD R3, R3, 0x75bcd15 ;  /* 0x075bcd1503037836 */ /* 0x000fe40000000000 */
[----:B------:R-:W-:Y:S01]  /*0210*/  IMAD.MOV.U32 R9, RZ, RZ, R5 ;  /* 0x000000ffff097224 */ /* 0x000fe200078e0005 */
[----:B------:R0:W-:Y:S04]  /*0220*/  STL.64 [R1+0x8], R6 ;  /* 0x0000080601007387 */ /* 0x0001e80000100a00 */
[----:B------:R0:W-:Y:S04]  /*0230*/  STL.64 [R1], R2 ;  /* 0x0000000201007387 */ /* 0x0001e80000100a00 */
[----:B------:R0:W-:Y:S01]  /*0240*/  STL.64 [R1+0x10], R8 ;  /* 0x0000100801007387 */ /* 0x0001e20000100a00 */
[----:B-1----:R-:W-:Y:S05]  /*0250*/  @!P0 BRA `(.L_x_2) ;  /* 0x00000024002c8947 */ /* 0x002fea0003800000 */
[----:B------:R-:W-:Y:S02]  /*0260*/  IMAD.MOV.U32 R13, RZ, RZ, R4 ;  /* 0x000000ffff0d7224 */ /* 0x000fe400078e0004 */
[----:B------:R-:W-:Y:S02]  /*0270*/  IMAD.MOV.U32 R11, RZ, RZ, RZ ;  /* 0x000000ffff0b7224 */ /* 0x000fe400078e00ff */
[----:B------:R-:W-:-:S07]  /*0280*/  IMAD.MOV.U32 R10, RZ, RZ, R0 ;  /* 0x000000ffff0a7224 */ /* 0x000fce00078e0000 */
.L_x_11:
[----:B0-----:R-:W-:Y:S01]  /*0290*/  LOP3.LUT R2, R10, 0x3, RZ, 0xc0, !PT ;  /* 0x000000030a027812 */ /* 0x001fe200078ec0ff */
[----:B------:R-:W-:Y:S03]  /*02a0*/  BSSY.RECONVERGENT B1, `(.L_x_3) ;  /* 0x0000240000017945 */ /* 0x000fe60003800200 */
[----:B------:R-:W-:-:S04]  /*02b0*/  ISETP.NE.U32.AND P0, PT, R2, RZ, PT ;  /* 0x000000ff0200720c */ /* 0x000fc80003f05070 */
[----:B------:R-:W-:-:S13]  /*02c0*/  ISETP.NE.AND.EX P0, PT, RZ, RZ, PT, P0 ;  /* 0x000000ffff00720c */ /* 0x000fda0003f05300 */
[----:B------:R-:W-:Y:S05]  /*02d0*/  @!P0 BRA `(.L_x_4) ;  /* 0x0000002000f08947 */ /* 0x000fea0003800000 */
[----:B------:R-:W0:Y:S01]  /*02e0*/  LDC.64 R8, c[0x4][RZ] ;  /* 0x01000000ff087b82 */ /* 0x000e220000000a00 */
[----:B------:R-:W-:Y:S02]  /*02f0*/  CS2R R2, SRZ ;  /* 0x0000000000027805 */ /* 0x000fe4000001ff00 */
[----:B------:R-:W-:Y:S02]  /*0300*/  CS2R R4, SRZ ;  /* 0x0000000000047805 */ /* 0x000fe4000001ff00 */
[----:B------:R-:W-:Y:S01]  /*0310*/  CS2R R6, SRZ ;  /* 0x0000000000067805 */ /* 0x000fe2000001ff00 */
[----:B0-----:R-:W-:-:S07]  /*0320*/  IMAD.WIDE.U32 R8, R11, 0xc80, R8 ;  /* 0x00000c800b087825 */ /* 0x001fce00078e0008 */
.L_x_6:
[----:B------:R-:W-:-:S06]  /*0330*/  IMAD R12, R2, 0x4, R1 ;  /* 0x00000004020c7824 */ /* 0x000fcc00078e0201 */
[----:B------:R-:W5:Y:S01]  /*0340*/  LDL R12, [R12+0x4] ;  /* 0x000004000c0c7983 */ /* 0x000f620000100800 */
[----:B------:R-:W-:-:S05]  /*0350*/  UMOV UR4, URZ ;  /* 0x000000ff00047c82 */ /* 0x000fca0008000000 */
.L_x_5:
[----:B-----5:R-:W-:Y:S01]  /*0360*/  SHF.R.U32.HI R22, RZ, UR4, R12 ;  /* 0x00000004ff167c19 */ /* 0x020fe2000801160c */
[----:B------:R-:W-:-:S03]  /*0370*/  IMAD.SHL.U32 R14, R2, 0x20, RZ ;  /* 0x00000020020e7824 */ /* 0x000fc600078e00ff */
[----:B------:R-:W-:Y:S01]  /*0380*/  LOP3.LUT R15, R22, 0x1, RZ, 0xc0, !PT ;  /* 0x00000001160f7812 */ /* 0x000fe200078ec0ff */
[----:B------:R-:W-:-:S03]  /*0390*/  VIADD R14, R14, UR4 ;  /* 0x000000040e0e7c36 */ /* 0x000fc60008000000 */
[----:B------:R-:W-:Y:S01]  /*03a0*/  ISETP.NE.U32.AND P0, PT, R15, 0x1, PT ;  /* 0x000000010f00780c */ /* 0x000fe20003f05070 */
[----:B------:R-:W-:-:S03]  /*03b0*/  IMAD R15, R14, 0x5, RZ ;  /* 0x000000050e0f7824 */ /* 0x000fc600078e02ff */
[----:B------:R-:W-:Y:S01]  /*03c0*/  R2P PR, R22, 0x7e ;  /* 0x0000007e16007804 */ /* 0x000fe20000000000 */
[----:B------:R-:W-:-:S08]  /*03d0*/  IMAD.WIDE.U32 R14, R15, 0x4, R8 ;  /* 0x000000040f0e7825 */ /* 0x000fd000078e0008 */
[----:B------:R-:W2:Y:S04]  /*03e0*/  @!P0 LDG.E R16, desc[UR6][R14.64+0x10] ;  /* 0x000010060e108981 */ /* 0x000ea8000c1e1900 */
[----:B------:R-:W3:Y:S04]  /*03f0*/  @P1 LDG.E R18, desc[UR6][R14.64+0x24] ;  /* 0x000024060e121981 */ /* 0x000ee8000c1e1900 */
[----:B------:R-:W4:Y:S04]  /*0400*/  @P2 LDG.E R20, desc[UR6][R14.64+0x38] ;  /* 0x000038060e142981 */ /* 0x000f28000c1e1900 */
[----:B------:R-:W4:Y:S04]  /*0410*/  @P3 LDG.E R24, desc[UR6][R14.64+0x4c] ;  /* 0x00004c060e183981 */ /* 0x000f28000c1e1900 */
[----:B------:R-:W4:Y:S04]  /*0420*/  @P4 LDG.E R26, desc[UR6][R14.64+0x60] ;  /* 0x000060060e1a4981 */ /* 0x000f28000c1e1900 */
[----:B------:R-:W4:Y:S04]  /*0430*/  @!P0 LDG.E R17, desc[UR6][R14.64+0x4] ;  /* 0x000004060e118981 */ /* 0x000f28000c1e1900 */
[----:B------:R-:W4:Y:S04]  /*0440*/  @!P0 LDG.E R19, desc[UR6][R14.64+0xc] ;  /* 0x00000c060e138981 */ /* 0x000f28000c1e1900 */
[----:B------:R-:W4:Y:S04]  /*0450*/  @P1 LDG.E R21, desc[UR6][R14.64+0x18] ;  /* 0x000018060e151981 */ /* 0x000f28000c1e1900 */
[----:B------:R-:W4:Y:S04]  /*0460*/  @P3 LDG.E R23, desc[UR6][R14.64+0x40] ;  /* 0x000040060e173981 */ /* 0x000f28000c1e1900 */
[----:B------:R-:W4:Y:S04]  /*0470*/  @P5 LDG.E R25, desc[UR6][R14.64+0x70] ;  /* 0x000070060e195981 */ /* 0x000f28000c1e1900 */
[----:B------:R-:W4:Y:S01]  /*0480*/  @P6 LDG.E R28, desc[UR6][R14.64+0x88] ;  /* 0x000088060e1c6981 */ /* 0x000f22000c1e1900 */
[----:B--2---:R-:W-:-:S03]  /*0490*/  @!P0 LOP3.LUT R5, R5, R16, RZ, 0x3c, !PT ;  /* 0x0000001005058212 */ /* 0x004fc600078e3cff */
[----:B------:R-:W2:Y:S01]  /*04a0*/  @!P0 LDG.E R16, desc[UR6][R14.64] ;  /* 0x000000060e108981 */ /* 0x000ea2000c1e1900 */
[----:B---3--:R-:W-:-:S03]  /*04b0*/  @P1 LOP3.LUT R5, R5, R18, RZ, 0x3c, !PT ;  /* 0x0000001205051212 */ /* 0x008fc600078e3cff */
[----:B------:R-:W3:Y:S01]  /*04c0*/  @!P0 LDG.E R18, desc[UR6][R14.64+0x8] ;  /* 0x000008060e128981 */ /* 0x000ee2000c1e1900 */
[----:B----4-:R-:W-:-:S03]  /*04d0*/  @P2 LOP3.LUT R5, R5, R20, RZ, 0x3c, !PT ;  /* 0x0000001405052212 */ /* 0x010fc600078e3cff */
[----:B------:R-:W4:Y:S01]  /*04e0*/  @P1 LDG.E R20, desc[UR6][R14.64+0x14] ;  /* 0x000014060e141981 */ /* 0x000f22000c1e1900 */
[----:B------:R-:W-:-:S03]  /*04f0*/  @P3 LOP3.LUT R5, R5, R24, RZ, 0x3c, !PT ;  /* 0x0000001805053212 */ /* 0x000fc600078e3cff */
[----:B------:R-:W4:Y:S01]  /*0500*/  @P5 LDG.E R24, desc[UR6][R14.64+0x74] ;  /* 0x000074060e185981 */ /* 0x000f22000c1e1900 */
[----:B------:R-:W-:-:S03]  /*0510*/  @P4 LOP3.LUT R5, R5, R26, RZ, 0x3c, !PT ;  /* 0x0000001a05054212 */ /* 0x000fc600078e3cff */
[----:B------:R-:W4:Y:S01]  /*0520*/  @P3 LDG.E R26, desc[UR6][R14.64+0x44] ;  /* 0x000044060e1a3981 */ /* 0x000f22000c1e1900 */
[----:B------:R-:W-:-:S03]  /*0530*/  @!P0 LOP3.LUT R6, R6, R17, RZ, 0x3c, !PT ;  /* 0x0000001106068212 */ /* 0x000fc600078e3cff */
[----:B------:R-:W4:Y:S01]  /*0540*/  @P1 LDG.E R17, desc[UR6][R14.64+0x20] ;  /* 0x000020060e111981 */ /* 0x000f22000c1e1900 */
[----:B------:R-:W-:-:S03]  /*0550*/  @!P0 LOP3.LUT R4, R4, R19, RZ, 0x3c, !PT ;  /* 0x0000001304048212 */ /* 0x000fc600078e3cff */
[----:B------:R-:W4:Y:S01]  /*0560*/  @P2 LDG.E R19, desc[UR6][R14.64+0x2c] ;  /* 0x00002c060e132981 */ /* 0x000f22000c1e1900 */
[----:B------:R-:W-:-:S03]  /*0570*/  @P1 LOP3.LUT R6, R6, R21, RZ, 0x3c, !PT ;  /* 0x0000001506061212 */ /* 0x000fc600078e3cff */
[----:B------:R-:W4:Y:S01]  /*0580*/  @P2 LDG.E R21, desc[UR6][R14.64+0x34] ;  /* 0x000034060e152981 */ /* 0x000f22000c1e1900 */
[----:B--2---:R-:W-:-:S03]  /*0590*/  @!P0 LOP3.LUT R3, R3, R16, RZ, 0x3c, !PT ;  /* 0x0000001003038212 */ /* 0x004fc600078e3cff */
[----:B------:R-:W2:Y:S01]  /*05a0*/  @P1 LDG.E R16, desc[UR6][R14.64+0x1c] ;  /* 0x00001c060e101981 */ /* 0x000ea2000c1e1900 */
[----:B---3--:R-:W-:-:S03]  /*05b0*/  @!P0 LOP3.LUT R7, R7, R18, RZ, 0x3c, !PT ;  /* 0x0000001207078212 */ /* 0x008fc600078e3cff */
[----:B------:R-:W3:Y:S01]  /*05c0*/  @P2 LDG.E R18, desc[UR6][R14.64+0x28] ;  /* 0x000028060e122981 */ /* 0x000ee2000c1e1900 */
[----:B----4-:R-:W-:-:S03]  /*05d0*/  @P1 LOP3.LUT R3, R3, R20, RZ, 0x3c, !PT ;  /* 0x0000001403031212 */ /* 0x010fc600078e3cff */
[----:B------:R-:W4:Y:S01]  /*05e0*/  @P2 LDG.E R20, desc[UR6][R14.64+0x30] ;  /* 0x000030060e142981 */ /* 0x000f22000c1e1900 */
[----:B------:R-:W-:-:S03]  /*05f0*/  @P5 LOP3.LUT R5, R5, R24, RZ, 0x3c, !PT ;  /* 0x0000001805055212 */ /* 0x000fc600078e3cff */
[----:B------:R-:W4:Y:S01]  /*0600*/  @P3 LDG.E R24, desc[UR6][R14.64+0x3c] ;  /* 0x00003c060e183981 */ /* 0x000f22000c1e1900 */
[----:B------:R-:W-:-:S03]  /*0610*/  @P1 LOP3.LUT R4, R4, R17, RZ, 0x3c, !PT ;  /* 0x0000001104041212 */ /* 0x000fc600078e3cff */
[----:B------:R-:W4:Y:S01]  /*0620*/  @P3 LDG.E R17, desc[UR6][R14.64+0x48] ;  /* 0x000048060e113981 */ /* 0x000f22000c1e1900 */
[----:B------:R-:W-:-:S03]  /*0630*/  @P2 LOP3.LUT R6, R6, R19, RZ, 0x3c, !PT ;  /* 0x0000001306062212 */ /* 0x000fc600078e3cff */
[----:B------:R-:W4:Y:S01]  /*0640*/  @P4 LDG.E R19, desc[UR6][R14.64+0x54] ;  /* 0x000054060e134981 */ /* 0x000f22000c1e1900 */
[----:B------:R-:W-:Y:S02]  /*0650*/  @P2 LOP3.LUT R4, R4, R21, RZ, 0x3c, !PT ;  /* 0x0000001504042212 */ /* 0x000fe400078e3cff */
[----:B------:R-:W-:Y:S01]  /*0660*/  @P3 LOP3.LUT R6, R6, R23, RZ, 0x3c, !PT ;  /* 0x0000001706063212 */ /* 0x000fe200078e3cff */
[----:B------:R-:W4:Y:S04]  /*0670*/  @P4 LDG.E R21, desc[UR6][R14.64+0x5c] ;  /* 0x00005c060e154981 */ /* 0x000f28000c1e1900 */
[----:B------:R-:W4:Y:S01]  /*0680*/  @P5 LDG.E R23, desc[UR6][R14.64+0x68] ;  /* 0x000068060e175981 */ /* 0x000f22000c1e1900 */
[----:B--2---:R-:W-:-:S03]  /*0690*/  @P1 LOP3.LUT R7, R7, R16, RZ, 0x3c, !PT ;  /* 0x0000001007071212 */ /* 0x004fc600078e3cff */
[----:B------:R-:W2:Y:S01]  /*06a0*/  @P4 LDG.E R16, desc[UR6][R14.64+0x50] ;  /* 0x000050060e104981 */ /* 0x000ea2000c1e1900 */
[----:B---3--:R-:W-:-:S03]  /*06b0*/  @P2 LOP3.LUT R3, R3, R18, RZ, 0x3c, !PT ;  /* 0x0000001203032212 */ /* 0x008fc600078e3cff */
[----:B------:R-:W3:Y:S01]  /*06c0*/  @P4 LDG.E R18, desc[UR6][R14.64+0x58] ;  /* 0x000058060e124981 */ /* 0x000ee2000c1e1900 */
[----:B----4-:R-:W-:-:S03]  /*06d0*/  @P2 LOP3.LUT R7, R7, R20, RZ, 0x3c, !PT ;  /* 0x0000001407072212 */ /* 0x010fc600078e3cff */
[----:B------:R-:W4:Y:S01]  /*06e0*/  @P5 LDG.E R20, desc[UR6][R14.64+0x64] ;  /* 0x000064060e145981 */ /* 0x000f22000c1e1900 */
[----:B------:R-:W-:-:S03]  /*06f0*/  @P3 LOP3.LUT R3, R3, R24, RZ, 0x3c, !PT ;  /* 0x0000001803033212 */ /* 0x000fc600078e3cff */
[----:B------:R-:W4:Y:S01]  /*0700*/  @P5 LDG.E R24, desc[UR6][R14.64+0x6c] ;  /* 0x00006c060e185981 */ /* 0x000f22000c1e1900 */
[----:B------:R-:W-:Y:S02]  /*0710*/  LOP3.LUT P0, RZ, R22, 0x80, RZ, 0xc0, !PT ;  /* 0x0000008016ff7812 */ /* 0x000fe4000780c0ff */
[----:B------:R-:W-:Y:S02]  /*0720*/  @P3 LOP3.LUT R7, R7, R26, RZ, 0x3c, !PT ;  /* 0x0000001a07073212 */ /* 0x000fe400078e3cff */
[----:B------:R-:W-:Y:S02]  /*0730*/  @P3 LOP3.LUT R4, R4, R17, RZ, 0x3c, !PT ;  /* 0x0000001104043212 */ /* 0x000fe400078e3cff */
[----:B------:R-:W4:Y:S01]  /*0740*/  @P6 LDG.E R17, desc[UR6][R14.64+0x7c] ;  /* 0x00007c060e116981 */ /* 0x000f22000c1e1900 */
[----:B------:R-:W-:-:S03]  /*0750*/  @P4 LOP3.LUT R6, R6, R19, RZ, 0x3c, !PT ;  /* 0x0000001306064212 */ /* 0x000fc600078e3cff */
[----:B------:R-:W4:Y:S01]  /*0760*/  @P6 LDG.E R19, desc[UR6][R14.64+0x84] ;  /* 0x000084060e136981 */ /* 0x000f22000c1e1900 */
[----:B------:R-:W-:-:S03]  /*0770*/  @P4 LOP3.LUT R4, R4, R21, RZ, 0x3c, !PT ;  /* 0x0000001504044212 */ /* 0x000fc600078e3cff */
[----:B------:R-:W4:Y:S01]  /*0780*/  @P0 LDG.E R26, desc[UR6][R14.64+0x9c] ;  /* 0x00009c060e1a0981 */ /* 0x000f22000c1e1900 */
[----:B------:R-:W-:-:S03]  /*0790*/  @P5 LOP3.LUT R6, R6, R23, RZ, 0x3c, !PT ;  /* 0x0000001706065212 */ /* 0x000fc600078e3cff */
        /* <DEDUP_REMOVED lines=10> */
[----:B------:R-:W-:Y:S02]  /*0840*/  @P5 LOP3.LUT R4, R4, R25, RZ, 0x3c, !PT ;  /* 0x0000001904045212 */ /* 0x000fe400078e3cff */
[----:B------:R-:W-:Y:S02]  /*0850*/  @P6 LOP3.LUT R5, R5, R28, RZ, 0x3c, !PT ;  /* 0x0000001c05056212 */ /* 0x000fe400078e3cff */
[----:B------:R-:W-:Y:S02]  /*0860*/  @P6 LOP3.LUT R6, R6, R17, RZ, 0x3c, !PT ;  /* 0x0000001106066212 */ /* 0x000fe400078e3cff */
[----:B------:R-:W-:Y:S02]  /*0870*/  @P6 LOP3.LUT R4, R4, R19, RZ, 0x3c, !PT ;  /* 0x0000001304046212 */ /* 0x000fe400078e3cff */
[----:B------:R-:W-:Y:S02]  /*0880*/  @P0 LOP3.LUT R5, R5, R26, RZ, 0x3c, !PT ;  /* 0x0000001a05050212 */ /* 0x000fe400078e3cff */
[----:B------:R-:W-:-:S02]  /*0890*/  @P0 LOP3.LUT R6, R6, R21, RZ, 0x3c, !PT ;  /* 0x0000001506060212 */ /* 0x000fc400078e3cff */
[----:B------:R-:W-:Y:S02]  /*08a0*/  @P0 LOP3.LUT R4, R4, R23, RZ, 0x3c, !PT ;  /* 0x0000001704040212 */ /* 0x000fe400078e3cff */
[----:B--2---:R-:W-:Y:S02]  /*08b0*/  @P6 LOP3.LUT R3, R3, R16, RZ, 0x3c, !PT ;  /* 0x0000001003036212 */ /* 0x004fe400078e3cff */
[----:B---3--:R-:W-:Y:S02]  /*08c0*/  @P6 LOP3.LUT R7, R7, R18, RZ, 0x3c, !PT ;  /* 0x0000001207076212 */ /* 0x008fe400078e3cff */
[----:B----4-:R-:W-:Y:S02]  /*08d0*/  @P0 LOP3.LUT R3, R3, R20, RZ, 0x3c, !PT ;  /* 0x0000001403030212 */ /* 0x010fe400078e3cff */
[----:B------:R-:W-:Y:S02]  /*08e0*/  @P0 LOP3.LUT R7, R7, R24, RZ, 0x3c, !PT ;  /* 0x0000001807070212 */ /* 0x000fe400078e3cff */
[----:B------:R-:W-:-:S13]  /*08f0*/  R2P PR, R22.B1, 0x7f ;  /* 0x0000007f16007804 */ /* 0x000fda0000001000 */
[----:B------:R-:W2:Y:S04]  /*0900*/  @P0 LDG.E R18, desc[UR6][R14.64+0xa0] ;  /* 0x0000a0060e120981 */ /* 0x000ea8000c1e1900 */
[----:B------:R-:W3:Y:S04]  /*0910*/  @P0 LDG.E R19, desc[UR6][R14.64+0xa4] ;  /* 0x0000a4060e130981 */ /* 0x000ee8000c1e1900 */
[----:B------:R-:W4:Y:S04]  /*0920*/  @P0 LDG.E R20, desc[UR6][R14.64+0xa8] ;  /* 0x0000a8060e140981 */ /* 0x000f28000c1e1900 */
[----:B------:R-:W4:Y:S04]  /*0930*/  @P0 LDG.E R21, desc[UR6][R14.64+0xac] ;  /* 0x0000ac060e150981 */ /* 0x000f28000c1e1900 */
[----:B------:R-:W4:Y:S04]  /*0940*/  @P0 LDG.E R24, desc[UR6][R14.64+0xb0] ;  /* 0x0000b0060e180981 */ /* 0x000f28000c1e1900 */
[----:B------:R-:W4:Y:S04]  /*0950*/  @P1 LDG.E R16, desc[UR6][R14.64+0xbc] ;  /* 0x0000bc060e101981 */ /* 0x000f28000c1e1900 */
[----:B------:R-:W4:Y:S04]  /*0960*/  @P1 LDG.E R26, desc[UR6][R14.64+0xb4] ;  /* 0x0000b4060e1a1981 */ /* 0x000f28000c1e1900 */
        /* <DEDUP_REMOVED lines=11> */
[----:B------:R-:W-:Y:S01]  /*0a20*/  LOP3.LUT P0, RZ, R22, 0x8000, RZ, 0xc0, !PT ;  /* 0x0000800016ff7812 */ /* 0x000fe2000780c0ff */
[----:B------:R-:W4:Y:S01]  /*0a30*/  @P2 LDG.E R24, desc[UR6][R14.64+0xd8] ;  /* 0x0000d8060e182981 */ /* 0x000f22000c1e1900 */
[----:B------:R-:W-:-:S03]  /*0a40*/  @P1 LOP3.LUT R7, R7, R16, RZ, 0x3c, !PT ;  /* 0x0000001007071212 */ /* 0x000fc600078e3cff */
[----:B------:R-:W4:Y:S01]  /*0a50*/  @P2 LDG.E R22, desc[UR6][R14.64+0xd0] ;  /* 0x0000d0060e162981 */ /* 0x000f22000c1e1900 */
[----:B------:R-:W-:-:S03]  /*0a60*/  @P1 LOP3.LUT R3, R3, R26, RZ, 0x3c, !PT ;  /* 0x0000001a03031212 */ /* 0x000fc600078e3cff */
[----:B------:R-:W4:Y:S01]  /*0a70*/  @P3 LDG.E R16, desc[UR6][R14.64+0xe4] ;  /* 0x0000e4060e103981 */ /* 0x000f22000c1e1900 */
[----:B------:R-:W-:-:S03]  /*0a80*/  @P1 LOP3.LUT R6, R6, R23, RZ, 0x3c, !PT ;  /* 0x0000001706061212 */ /* 0x000fc600078e3cff */
[----:B------:R-:W4:Y:S01]  /*0a90*/  @P3 LDG.E R26, desc[UR6][R14.64+0xdc] ;  /* 0x0000dc060e1a3981 */ /* 0x000f22000c1e1900 */
[----:B------:R-:W-:-:S03]  /*0aa0*/  @P1 LOP3.LUT R4, R4, R17, RZ, 0x3c, !PT ;  /* 0x0000001104041212 */ /* 0x000fc600078e3cff */
        /* <DEDUP_REMOVED lines=43> */
[----:B------:R-:W-:-:S04]  /*0d60*/  UIADD3 UR4, UPT, UPT, UR4, 0x10, URZ ;  /* 0x0000001004047890 */ /* 0x000fc8000fffe0ff */
[----:B------:R-:W-:Y:S01]  /*0d70*/  UISETP.NE.AND UP0, UPT, UR4, 0x20, UPT ;  /* 0x000000200400788c */ /* 0x000fe2000bf05270 */
[----:B--2---:R-:W-:Y:S02]  /*0d80*/  @P5 LOP3.LUT R5, R5, R18, RZ, 0x3c, !PT ;  /* 0x0000001205055212 */ /* 0x004fe400078e3cff */
[----:B---3--:R-:W-:Y:S02]  /*0d90*/  @P6 LOP3.LUT R6, R6, R19, RZ, 0x3c, !PT ;  /* 0x0000001306066212 */ /* 0x008fe400078e3cff */
[----:B----4-:R-:W-:Y:S02]  /*0da0*/  @P6 LOP3.LUT R3, R3, R20, RZ, 0x3c, !PT ;  /* 0x0000001403036212 */ /* 0x010fe400078e3cff */
[----:B------:R-:W-:Y:S02]  /*0db0*/  @P6 LOP3.LUT R4, R4, R21, RZ, 0x3c, !PT ;  /* 0x0000001504046212 */ /* 0x000fe400078e3cff */
[----:B------:R-:W-:Y:S02]  /*0dc0*/  @P6 LOP3.LUT R7, R7, R22, RZ, 0x3c, !PT ;  /* 0x0000001607076212 */ /* 0x000fe400078e3cff */
[----:B------:R-:W-:-:S02]  /*0dd0*/  @P6 LOP3.LUT R5, R5, R16, RZ, 0x3c, !PT ;  /* 0x0000001005056212 */ /* 0x000fc400078e3cff */
[----:B------:R-:W-:Y:S02]  /*0de0*/  @P0 LOP3.LUT R3, R3, R24, RZ, 0x3c, !PT ;  /* 0x0000001803030212 */ /* 0x000fe400078e3cff */
[----:B------:R-:W-:Y:S02]  /*0df0*/  @P0 LOP3.LUT R5, R5, R28, RZ, 0x3c, !PT ;  /* 0x0000001c05050212 */ /* 0x000fe400078e3cff */
[----:B------:R-:W-:Y:S02]  /*0e00*/  @P0 LOP3.LUT R7, R7, R26, RZ, 0x3c, !PT ;  /* 0x0000001a07070212 */ /* 0x000fe400078e3cff */
[----:B------:R-:W-:Y:S02]  /*0e10*/  @P0 LOP3.LUT R4, R4, R23, RZ, 0x3c, !PT ;  /* 0x0000001704040212 */ /* 0x000fe400078e3cff */
[----:B------:R-:W-:Y:S01]  /*0e20*/  @P0 LOP3.LUT R6, R6, R17, RZ, 0x3c, !PT ;  /* 0x0000001106060212 */ /* 0x000fe200078e3cff */
[----:B------:R-:W-:Y:S06]  /*0e30*/  BRA.U UP0, `(.L_x_5) ;  /* 0xfffffff500487547 */ /* 0x000fec000b83ffff */
[----:B------:R-:W-:-:S05]  /*0e40*/  VIADD R2, R2, 0x1 ;  /* 0x0000000102027836 */ /* 0x000fca0000000000 */
[----:B------:R-:W-:-:S13]  /*0e50*/  ISETP.NE.AND P0, PT, R2, 0x5, PT ;  /* 0x000000050200780c */ /* 0x000fda0003f05270 */
[----:B------:R-:W-:Y:S05]  /*0e60*/  @P0 BRA `(.L_x_6) ;  /* 0xfffffff400300947 */ /* 0x000fea000383ffff */
[----:B------:R-:W-:Y:S01]  /*0e70*/  LOP3.LUT R2, R10, 0x3, RZ, 0xc0, !PT ;  /* 0x000000030a027812 */ /* 0x000fe200078ec0ff */
[----:B------:R0:W-:Y:S03]  /*0e80*/  STL.64 [R1+0x8], R6 ;  /* 0x0000080601007387 */ /* 0x0001e60000100a00 */
[----:B------:R-:W-:Y:S01]  /*0e90*/  ISETP.NE.U32.AND P0, PT, R2, 0x1, PT ;  /* 0x000000010200780c */ /* 0x000fe20003f05070 */
[----:B------:R0:W-:Y:S03]  /*0ea0*/  STL.64 [R1+0x10], R4 ;  /* 0x0000100401007387 */ /* 0x0001e60000100a00 */
[----:B------:R-:W-:Y:S01]  /*0eb0*/  ISETP.NE.AND.EX P0, PT, RZ, RZ, PT, P0 ;  /* 0x000000ffff00720c */ /* 0x000fe20003f05300 */
[----:B------:R0:W-:-:S12]  /*0ec0*/  STL [R1+0x4], R3 ;  /* 0x0000040301007387 */ /* 0x0001d80000100800 */
[----:B0-----:R-:W-:Y:S05]  /*0ed0*/  @!P0 BRA `(.L_x_4) ;  /* 0x0000001400f08947 */ /* 0x001fea0003800000 */
[----:B------:R-:W-:Y:S01]  /*0ee0*/  UMOV UR4, URZ ;  /* 0x000000ff00047c82 */ /* 0x000fe20008000000 */
[----:B------:R-:W-:Y:S01]  /*0ef0*/  CS2R R2, SRZ ;  /* 0x0000000000027805 */ /* 0x000fe2000001ff00 */
[----:B------:R-:W-:Y:S01]  /*0f00*/  IMAD.MOV.U32 R4, RZ, RZ, RZ ;  /* 0x000000ffff047224 */ /* 0x000fe200078e00ff */
[----:B------:R-:W-:Y:S01]  /*0f10*/  CS2R R6, SRZ ;  /* 0x0000000000067805 */ /* 0x000fe2000001ff00 */
[----:B------:R-:W-:-:S07]  /*0f20*/  IMAD.U32 R5, RZ, RZ, UR4 ;  /* 0x00000004ff057e24 */ /* 0x000fce000f8e00ff */
.L_x_8:
[----:B------:R-:W-:-:S06]  /*0f30*/  IMAD R12, R2, 0x4, R1 ;  /* 0x00000004020c7824 */ /* 0x000fcc00078e0201 */
[----:B------:R-:W5:Y:S01]  /*0f40*/  LDL R12, [R12+0x4] ;  /* 0x000004000c0c7983 */ /* 0x000f620000100800 */
[----:B------:R-:W-:-:S05]  /*0f50*/  UMOV UR4, URZ ;  /* 0x000000ff00047c82 */ /* 0x000fca0008000000 */
.L_x_7:
        /* <DEDUP_REMOVED lines=180> */
[----:B------:R0:W-:Y:S03]  /*1aa0*/  STL [R1+0x4], R3 ;  /* 0x0000040301007387 */ /* 0x0001e60000100800 */
[----:B------:R-:W-:Y:S01]  /*1ab0*/  ISETP.NE.AND.EX P0, PT, RZ, RZ, PT, P0 ;  /* 0x000000ffff00720c */ /* 0x000fe20003f05300 */
[----:B------:R0:W-:-:S12]  /*1ac0*/  STL.64 [R1+0x10], R4 ;  /* 0x0000100401007387 */ /* 0x0001d80000100a00 */
[----:B0-----:R-:W-:Y:S05]  /*1ad0*/  @P0 BRA `(.L_x_4) ;  /* 0x0000000800f00947 */ /* 0x001fea0003800000 */
[----:B------:R-:W-:Y:S01]  /*1ae0*/  UMOV UR4, URZ ;  /* 0x000000ff00047c82 */ /* 0x000fe20008000000 */
[----:B------:R-:W-:Y:S01]  /*1af0*/  CS2R R2, SRZ ;  /* 0x0000000000027805 */ /* 0x000fe2000001ff00 */
[----:B------:R-:W-:Y:S01]  /*1b00*/  IMAD.MOV.U32 R4, RZ, RZ, RZ ;  /* 0x000000ffff047224 */ /* 0x000fe200078e00ff */
[----:B------:R-:W-:Y:S01]  /*1b10*/  CS2R R6, SRZ ;  /* 0x0000000000067805 */ /* 0x000fe2000001ff00 */
[----:B------:R-:W-:-:S07]  /*1b20*/  IMAD.U32 R5, RZ, RZ, UR4 ;  /* 0x00000004ff057e24 */ /* 0x000fce000f8e00ff */
.L_x_10:
[----:B------:R-:W-:-:S06]  /*1b30*/  IMAD R12, R2, 0x4, R1 ;  /* 0x00000004020c7824 */ /* 0x000fcc00078e0201 */
[----:B------:R-:W5:Y:S01]  /*1b40*/  LDL R12, [R12+0x4] ;  /* 0x000004000c0c7983 */ /* 0x000f620000100800 */
[----:B------:R-:W-:-:S05]  /*1b50*/  UMOV UR4, URZ ;  /* 0x000000ff00047c82 */ /* 0x000fca0008000000 */
.L_x_9:
        /* <DEDUP_REMOVED lines=177> */
[----:B------:R0:W-:Y:S04]  /*2670*/  STL.64 [R1+0x8], R6 ;  /* 0x0000080601007387 */ /* 0x0001e80000100a00 */
[----:B------:R0:W-:Y:S04]  /*2680*/  STL [R1+0x4], R3 ;  /* 0x0000040301007387 */ /* 0x0001e80000100800 */
[----:B------:R0:W-:Y:S02]  /*2690*/  STL.64 [R1+0x10], R4 ;  /* 0x0000100401007387 */ /* 0x0001e40000100a00 */
.L_x_4:
[----:B------:R-:W-:Y:S05]  /*26a0*/  BSYNC.RECONVERGENT B1 ;  /* 0x0000000000017941 */ /* 0x000fea0003800200 */
.L_x_3:
[C---:B------:R-:W-:Y:S01]  /*26b0*/  ISETP.GT.U32.AND P0, PT, R10.reuse, 0x3, PT ;  /* 0x000000030a00780c */ /* 0x040fe20003f04070 */
[----:B------:R-:W-:Y:S01]  /*26c0*/  VIADD R11, R11, 0x1 ;  /* 0x000000010b0b7836 */ /* 0x000fe20000000000 */
[--C-:B------:R-:W-:Y:S02]  /*26d0*/  SHF.R.U64 R10, R10, 0x2, R13.reuse ;  /* 0x000000020a0a7819 */ /* 0x100fe4000000120d */
[----:B------:R-:W-:Y:S02]  /*26e0*/  ISETP.GT.U32.AND.EX P0, PT, R13, RZ, PT, P0 ;  /* 0x000000ff0d00720c */ /* 0x000fe40003f04100 */
[----:B------:R-:W-:-:S11]  /*26f0*/  SHF.R.U32.HI R13, RZ, 0x2, R13 ;  /* 0x00000002ff0d7819 */ /* 0x000fd6000001160d */
[----:B------:R-:W-:Y:S05]  /*2700*/  @P0 BRA `(.L_x_11) ;  /* 0xffffffd800e00947 */ /* 0x000fea000383ffff */
.L_x_2:
[----:B------:R-:W-:Y:S05]  /*2710*/  BSYNC.RECONVERGENT B0 ;  /* 0x0000000000007941 */ /* 0x000fea0003800200 */
.L_x_1:
[----:B0-----:R-:W0:Y:S01]  /*2720*/  LDC R6, c[0x0][0x38c] ;  /* 0x0000e300ff067b82 */ /* 0x001e220000000800 */
[----:B------:R-:W-:Y:S01]  /*2730*/  SHF.R.U32.HI R2, RZ, 0x2, R3 ;  /* 0x00000002ff027819 */ /* 0x000fe20000011603 */
[----:B------:R-:W1:Y:S03]  /*2740*/  LDCU.64 UR4, c[0x0][0x380] ;  /* 0x00007000ff0477ac */ /* 0x000e660008000a00 */
[----:B------:R-:W-:Y:S01]  /*2750*/  LOP3.LUT R2, R2, R3, RZ, 0x3c, !PT ;  /* 0x0000000302027212 */ /* 0x000fe200078e3cff */
[----:B------:R-:W-:-:S04]  /*2760*/  IMAD.SHL.U32 R3, R5, 0x10, RZ ;  /* 0x0000001005037824 */ /* 0x000fc800078e00ff */
[----:B------:R-:W-:-:S05]  /*2770*/  IMAD.SHL.U32 R4, R2, 0x2, RZ ;  /* 0x0000000202047824 */ /* 0x000fca00078e00ff */
[----:B------:R-:W-:-:S04]  /*2780*/  LOP3.LUT R4, R2, R4, R3, 0x96, !PT ;  /* 0x0000000402047212 */ /* 0x000fc800078e9603 */
[----:B------:R-:W-:Y:S01]  /*2790*/  LOP3.LUT R4, R4, R5, RZ, 0x3c, !PT ;  /* 0x0000000504047212 */ /* 0x000fe200078e3cff */
[----:B------:R-:W-:Y:S01]  /*27a0*/  IMAD.MOV.U32 R5, RZ, RZ, 0x2f800000 ;  /* 0x2f800000ff057424 */ /* 0x000fe200078e00ff */
[----:B-1----:R-:W-:Y:S02]  /*27b0*/  LEA R2, P0, R0, UR4, 0x2 ;  /* 0x0000000400027c11 */ /* 0x002fe4000f8010ff */
[----:B0-----:R-:W-:-:S05]  /*27c0*/  LOP3.LUT R6, R6, 0xaad26b49, RZ, 0x3c, !PT ;  /* 0xaad26b4906067812 */ /* 0x001fca00078e3cff */
[----:B------:R-:W-:-:S05]  /*27d0*/  IMAD R3, R6, 0x4182bed5, RZ ;  /* 0x4182bed506037824 */ /* 0x000fca00078e02ff */
[----:B------:R-:W-:Y:S02]  /*27e0*/  IADD3 R4, PT, PT, R3, -0x26039c23, R4 ;  /* 0xd9fc63dd03047810 */ /* 0x000fe40007ffe004 */
[----:B------:R-:W-:Y:S02]  /*27f0*/  SHF.R.S32.HI R3, RZ, 0x1f, R0 ;  /* 0x0000001fff037819 */ /* 0x000fe40000011400 */
[----:B------:R-:W-:Y:S02]  /*2800*/  I2FP.F32.U32 R4, R4 ;  /* 0x0000000400047245 */ /* 0x000fe40000201000 */
[----:B------:R-:W-:-:S03]  /*2810*/  LEA.HI.X R3, R0, UR5, R3, 0x2, P0 ;  /* 0x0000000500037c11 */ /* 0x000fc600080f1403 */
[----:B------:R-:W-:-:S05]  /*2820*/  FFMA R5, R4, R5, 1.1641532182693481445e-10 ;  /* 0x2f00000004057423 */ /* 0x000fca0000000005 */
[----:B------:R-:W-:Y:S01]  /*2830*/  STG.E desc[UR6][R2.64], R5 ;  /* 0x0000000502007986 */ /* 0x000fe2000c101906 */
[----:B------:R-:W-:Y:S05]  /*2840*/  EXIT ;  /* 0x000000000000794d */ /* 0x000fea0003800000 */
.L_x_12:
        /* <DEDUP_REMOVED lines=11> */
.L_x_15:


//--------------------- .text._Z10stencilGPUPfS_S_i --------------------------
	.section	.text._Z10stencilGPUPfS_S_i,"ax",@progbits
	.align	128
        .global         _Z10stencilGPUPfS_S_i
        .type           _Z10stencilGPUPfS_S_i,@function
        .size           _Z10stencilGPUPfS_S_i,(.L_x_16 - _Z10stencilGPUPfS_S_i)
        .other          _Z10stencilGPUPfS_S_i,@"STO_CUDA_ENTRY STV_DEFAULT"
_Z10stencilGPUPfS_S_i:
.text._Z10stencilGPUPfS_S_i:
[----:B------:R-:W-:Y:S01]  /*0000*/  LDC R1, c[0x0][0x37c] ;  /* 0x0000df00ff017b82 */ /* 0x000fe20000000800 */
[----:B------:R-:W0:Y:S07]  /*0010*/  S2R R5, SR_TID.Y ;  /* 0x0000000000057919 */ /* 0x000e2e0000002200 */
[----:B------:R-:W1:Y:S01]  /*0020*/  LDC R0, c[0x0][0x368] ;  /* 0x0000da00ff007b82 */ /* 0x000e620000000800 */
[----:B------:R-:W1:Y:S01]  /*0030*/  S2R R3, SR_TID.Z ;  /* 0x0000000000037919 */ /* 0x000e620000002300 */
[----:B------:R-:W2:Y:S06]  /*0040*/  S2R R2, SR_TID.X ;  /* 0x0000000000027919 */ /* 0x000eac0000002100 */
[----:B------:R-:W0:Y:S08]  /*0050*/  S2UR UR5, SR_CTAID.Y ;  /* 0x00000000000579c3 */ /* 0x000e300000002600 */
[----:B------:R-:W0:Y:S08]  /*0060*/  LDC R6, c[0x0][0x364] ;  /* 0x0000d900ff067b82 */ /* 0x000e300000000800 */
[----:B------:R-:W1:Y:S08]  /*0070*/  S2UR UR4, SR_CTAID.Z ;  /* 0x00000000000479c3 */ /* 0x000e700000002700 */
[----:B------:R-:W3:Y:S08]  /*0080*/  LDC R21, c[0x0][0x398] ;  /* 0x0000e600ff157b82 */ /* 0x000ef00000000800 */
[----:B------:R-:W2:Y:S01]  /*0090*/  S2UR UR6, SR_CTAID.X ;  /* 0x00000000000679c3 */ /* 0x000ea20000002500 */
[----:B0-----:R-:W-:-:S05]  /*00a0*/  IMAD R6, R6, UR5, R5 ;  /* 0x0000000506067c24 */ /* 0x001fca000f8e0205 */
[----:B------:R-:W-:Y:S02]  /*00b0*/  ISETP.NE.AND P0, PT, R6, RZ, PT ;  /* 0x000000ff0600720c */ /* 0x000fe40003f05270 */
[----:B------:R-:W2:Y:S01]  /*00c0*/  LDC R7, c[0x0][0x360] ;  /* 0x0000d800ff077b82 */ /* 0x000ea20000000800 */
[----:B-1----:R-:W-:-:S05]  /*00d0*/  IMAD R0, R0, UR4, R3 ;  /* 0x0000000400007c24 */ /* 0x002fca000f8e0203 */
[----:B------:R-:W-:Y:S02]  /*00e0*/  ISETP.EQ.OR P0, PT, R0, RZ, !P0 ;  /* 0x000000ff0000720c */ /* 0x000fe40004702670 */
[----:B---3--:R-:W-:-:S04]  /*00f0*/  IADD3 R3, PT, PT, R21, -0x1, RZ ;  /* 0xffffffff15037810 */ /* 0x008fc80007ffe0ff */
[----:B------:R-:W-:-:S04]  /*0100*/  ISETP.GE.OR P0, PT, R0, R3, P0 ;  /* 0x000000030000720c */ /* 0x000fc80000706670 */
[----:B------:R-:W-:Y:S01]  /*0110*/  ISETP.GE.OR P0, PT, R6, R3, P0 ;  /* 0x000000030600720c */ /* 0x000fe20000706670 */
[----:B--2---:R-:W-:-:S05]  /*0120*/  IMAD R7, R7, UR6, R2 ;  /* 0x0000000607077c24 */ /* 0x004fca000f8e0202 */
[----:B------:R-:W-:-:S04]  /*0130*/  ISETP.LT.OR P0, PT, R7, 0x1, P0 ;  /* 0x000000010700780c */ /* 0x000fc80000701670 */
[----:B------:R-:W-:-:S13]  /*0140*/  ISETP.GE.OR P0, PT, R7, R3, P0 ;  /* 0x000000030700720c */ /* 0x000fda0000706670 */
[----:B------:R-:W-:Y:S05]  /*0150*/  @P0 EXIT ;  /* 0x000000000000094d */ /* 0x000fea0003800000 */
[----:B------:R-:W0:Y:S01]  /*0160*/  LDC.64 R4, c[0x0][0x380] ;  /* 0x0000e000ff047b82 */ /* 0x000e220000000a00 */
[----:B------:R-:W1:Y:S01]  /*0170*/  LDCU.64 UR4, c[0x0][0x358] ;  /* 0x00006b00ff0477ac */ /* 0x000e620008000a00 */
[-C--:B------:R-:W-:Y:S02]  /*0180*/  IMAD R8, R0, R21.reuse, RZ ;  /* 0x0000001500087224 */ /* 0x080fe400078e02ff */
[CC--:B------:R-:W-:Y:S02]  /*0190*/  IMAD R16, R6.reuse, R21.reuse, R7 ;  /* 0x0000001506107224 */ /* 0x0c0fe400078e0207 */
[-C--:B------:R-:W-:Y:S02]  /*01a0*/  IMAD R6, R6, R21.reuse, -R21 ;  /* 0x0000001506067224 */ /* 0x080fe400078e0a15 */
[----:B------:R-:W2:Y:S01]  /*01b0*/  LDC.64 R2, c[0x0][0x390] ;  /* 0x0000e400ff027b82 */ /* 0x000ea20000000a00 */
[----:B------:R-:W-:Y:S02]  /*01c0*/  IMAD R11, R8, R21, R16 ;  /* 0x00000015080b7224 */ /* 0x000fe400078e0210 */
[----:B------:R-:W-:-:S05]  /*01d0*/  IADD3 R6, PT, PT, R7, R6, RZ ;  /* 0x0000000607067210 */ /* 0x000fca0007ffe0ff */
[----:B------:R-:W-:Y:S02]  /*01e0*/  IMAD R23, R8, R21, R6 ;  /* 0x0000001508177224 */ /* 0x000fe400078e0206 */
[----:B0-----:R-:W-:-:S05]  /*01f0*/  IMAD.WIDE R12, R11, 0x4, R4 ;  /* 0x000000040b0c7825 */ /* 0x001fca00078e0204 */
[----:B-1----:R-:W3:Y:S04]  /*0200*/  LDG.E R15, desc[UR4][R12.64+-0x4] ;  /* 0xfffffc040c0f7981 */ /* 0x002ee8000c1e1900 */
[----:B--2---:R-:W3:Y:S01]  /*0210*/  LDG.E R0, desc[UR4][R2.64+0x4] ;  /* 0x0000040402007981 */ /* 0x004ee2000c1e1900 */
[-C--:B------:R-:W-:Y:S01]  /*0220*/  IADD3 R8, PT, PT, R8, -R21.reuse, RZ ;  /* 0x8000001508087210 */ /* 0x080fe20007ffe0ff */
[----:B------:R-:W-:Y:S02]  /*0230*/  IMAD.WIDE R22, R23, 0x4, R4 ;  /* 0x0000000417167825 */ /* 0x000fe400078e0204 */
[----:B------:R-:W2:Y:S04]  /*0240*/  LDG.E R14, desc[UR4][R2.64] ;  /* 0x00000004020e7981 */ /* 0x000ea8000c1e1900 */
[----:B------:R-:W2:Y:S01]  /*0250*/  LDG.E R19, desc[UR4][R12.64] ;  /* 0x000000040c137981 */ /* 0x000ea2000c1e1900 */
[----:B------:R-:W-:Y:S01]  /*0260*/  LEA R18, R21, R8, 0x1 ;  /* 0x0000000815127211 */ /* 0x000fe200078e08ff */
[----:B------:R-:W-:-:S02]  /*0270*/  IMAD R9, R8, R21, R16 ;  /* 0x0000001508097224 */ /* 0x000fc400078e0210 */
[----:B------:R-:W4:Y:S01]  /*0280*/  LDG.E R10, desc[UR4][R2.64+0x8] ;  /* 0x00000804020a7981 */ /* 0x000f22000c1e1900 */
[----:B------:R-:W-:-:S03]  /*0290*/  IMAD.WIDE R6, R21, 0x4, R12 ;  /* 0x0000000415067825 */ /* 0x000fc600078e020c */
[----:B------:R-:W4:Y:S01]  /*02a0*/  LDG.E R17, desc[UR4][R12.64+0x4] ;  /* 0x000004040c117981 */ /* 0x000f22000c1e1900 */
[----:B------:R-:W-:-:S03]  /*02b0*/  IMAD.WIDE R8, R9, 0x4, R4 ;  /* 0x0000000409087825 */ /* 0x000fc600078e0204 */
[----:B------:R-:W5:Y:S01]  /*02c0*/  LDG.E R22, desc[UR4][R22.64] ;  /* 0x0000000416167981 */ /* 0x000f62000c1e1900 */
[----:B------:R-:W-:-:S03]  /*02d0*/  IMAD R21, R18, R21, R16 ;  /* 0x0000001512157224 */ /* 0x000fc600078e0210 */
[----:B------:R-:W5:Y:S01]  /*02e0*/  LDG.E R25, desc[UR4][R2.64+0xc] ;  /* 0x00000c0402197981 */ /* 0x000f62000c1e1900 */
[----:B------:R-:W-:Y:S02]  /*02f0*/  IMAD.WIDE R20, R21, 0x4, R4 ;  /* 0x0000000415147825 */ /* 0x000fe400078e0204 */
[----:B------:R-:W0:Y:S01]  /*0300*/  LDC.64 R4, c[0x0][0x388] ;  /* 0x0000e200ff047b82 */ /* 0x000e220000000a00 */
[----:B------:R-:W5:Y:S04]  /*0310*/  LDG.E R7, desc[UR4][R6.64] ;  /* 0x0000000406077981 */ /* 0x000f68000c1e1900 */
[----:B------:R-:W5:Y:S04]  /*0320*/  LDG.E R16, desc[UR4][R2.64+0x10] ;  /* 0x0000100402107981 */ /* 0x000f68000c1e1900 */
[----:B------:R-:W5:Y:S04]  /*0330*/  LDG.E R8, desc[UR4][R8.64] ;  /* 0x0000000408087981 */ /* 0x000f68000c1e1900 */
[----:B------:R-:W5:Y:S04]  /*0340*/  LDG.E R12, desc[UR4][R2.64+0x14] ;  /* 0x00001404020c7981 */ /* 0x000f68000c1e1900 */
[----:B------:R-:W5:Y:S04]  /*0350*/  LDG.E R18, desc[UR4][R2.64+0x18] ;  /* 0x0000180402127981 */ /* 0x000f68000c1e1900 */
[----:B------:R-:W5:Y:S01]  /*0360*/  LDG.E R20, desc[UR4][R20.64] ;  /* 0x0000000414147981 */ /* 0x000f62000c1e1900 */
[----:B0-----:R-:W-:-:S04]  /*0370*/  IMAD.WIDE R4, R11, 0x4, R4 ;  /* 0x000000040b047825 */ /* 0x001fc800078e0204 */
[----:B---3--:R-:W-:-:S04]  /*0380*/  FMUL R15, R0, R15 ;  /* 0x0000000f000f7220 */ /* 0x008fc80000400000 */
[----:B--2---:R-:W-:-:S04]  /*0390*/  FFMA R15, R14, R19, R15 ;  /* 0x000000130e0f7223 */ /* 0x004fc8000000000f */
[----:B----4-:R-:W-:-:S04]  /*03a0*/  FFMA R10, R10, R17, R15 ;  /* 0x000000110a0a7223 */ /* 0x010fc8000000000f */
[----:B-----5:R-:W-:-:S04]  /*03b0*/  FFMA R25, R25, R22, R10 ;  /* 0x0000001619197223 */ /* 0x020fc8000000000a */
[----:B------:R-:W-:-:S04]  /*03c0*/  FFMA R7, R16, R7, R25 ;  /* 0x0000000710077223 */ /* 0x000fc80000000019 */
[----:B------:R-:W-:-:S04]  /*03d0*/  FFMA R7, R12, R8, R7 ;  /* 0x000000080c077223 */ /* 0x000fc80000000007 */
[----:B------:R-:W-:-:S05]  /*03e0*/  FFMA R7, R18, R20, R7 ;  /* 0x0000001412077223 */ /* 0x000fca0000000007 */
[----:B------:R-:W-:Y:S01]  /*03f0*/  STG.E desc[UR4][R4.64], R7 ;  /* 0x0000000704007986 */ /* 0x000fe2000c101904 */
[----:B------:R-:W-:Y:S05]  /*0400*/  EXIT ;  /* 0x000000000000794d */ /* 0x000fea0003800000 */
.L_x_13:
        /* <DEDUP_REMOVED lines=15> */
.L_x_16:


//--------------------- .nv.global.init           --------------------------
	.section	.nv.global.init,"aw",@progbits
	.align	4
.nv.global.init:
	.type		mrg32k3aM1SubSeq,@object
	.size		mrg32k3aM1SubSeq,(mrg32k3aM2SubSeq - mrg32k3aM1SubSeq)
mrg32k3aM1SubSeq:
        /*0000*/ 	.byte	0x0b, 0xcc, 0xee, 0x04, 0x73, 0x29, 0x8b, 0x6f, 0xf6, 0x53, 0x03, 0xf6, 0x23, 0xf6, 0xea, 0xda
        /* <DEDUP_REMOVED lines=125> */
	.type		mrg32k3aM2SubSeq,@object
	.size		mrg32k3aM2SubSeq,(mrg32k3aM1 - mrg32k3aM2SubSeq)
mrg32k3aM2SubSeq:
        /* <DEDUP_REMOVED lines=126> */
	.type		mrg32k3aM1,@object
	.size		mrg32k3aM1,(mrg32k3aM1Seq - mrg32k3aM1)
mrg32k3aM1:
        /* <DEDUP_REMOVED lines=144> */
	.type		mrg32k3aM1Seq,@object
	.size		mrg32k3aM1Seq,(mrg32k3aM2 - mrg32k3aM1Seq)
mrg32k3aM1Seq:
        /* <DEDUP_REMOVED lines=144> */
	.type		mrg32k3aM2,@object
	.size		mrg32k3aM2,(mrg32k3aM2Seq - mrg32k3aM2)
mrg32k3aM2:
        /* <DEDUP_REMOVED lines=144> */
	.type		mrg32k3aM2Seq,@object
	.size		mrg32k3aM2Seq,(precalc_xorwow_matrix - mrg32k3aM2Seq)
mrg32k3aM2Seq:
        /* <DEDUP_REMOVED lines=144> */
	.type		precalc_xorwow_matrix,@object
	.size		precalc_xorwow_matrix,(precalc_xorwow_offset_matrix - precalc_xorwow_matrix)
precalc_xorwow_matrix:
        /* <DEDUP_REMOVED lines=6400> */
	.type		precalc_xorwow_offset_matrix,@object
	.size		precalc_xorwow_offset_matrix,(.L_1 - precalc_xorwow_offset_matrix)
precalc_xorwow_offset_matrix:
        /* <DEDUP_REMOVED lines=6400> */
.L_1:


//--------------------- .nv.shared.reserved.0     --------------------------
	.section	.nv.shared.reserved.0,"aw",@nobits
	.weak		__nv_reservedSMEM_offset_0_alias
	.size		__nv_reservedSMEM_offset_0_alias, 0, 64
	.other		__nv_reservedSMEM_offset_0_alias,@"STO_CUDA_RESERVED_SHARED STV_DEFAULT"
__nv_reservedSMEM_offset_0_alias:
	.zero		0
	.zero		64


//--------------------- .nv.constant0._Z6verifyPfS_iPi --------------------------
	.section	.nv.constant0._Z6verifyPfS_iPi,"a",@progbits
	.sectionflags	@""
	.align	4
.nv.constant0._Z6verifyPfS_iPi:
	.zero		928


//--------------------- .nv.constant0._Z4initPfij --------------------------
	.section	.nv.constant0._Z4initPfij,"a",@progbits
	.sectionflags	@""
	.align	4
.nv.constant0._Z4initPfij:
	.zero		912


//--------------------- .nv.constant0._Z10stencilGPUPfS_S_i --------------------------
	.section	.nv.constant0._Z10stencilGPUPfS_S_i,"a",@progbits
	.sectionflags	@""
	.align	4
.nv.constant0._Z10stencilGPUPfS_S_i:
	.zero		924


//--------------------- SYMBOLS --------------------------

	.type		.nv.reservedSmem.offset0,@object
	.size		.nv.reservedSmem.offset0,0x4
